	.target	sm_100a

	.elftype	@"ET_EXEC"


//--------------------- .note.nv.tkinfo           --------------------------
	.section	.note.nv.tkinfo,"",@"SHT_NOTE"
	.sectionflags	@"SHF_NOTE_NV_TKINFO"
	.tkinfo
        /*0018*/ 	.word	0x00000002
        /*0030*/ 	.string	""
        /*0030*/ 	.string	"ptxas"
        /*0030*/ 	.string	"Cuda compilation tools, release 13.0, V13.0.88"
        /*0030*/ 	.string	"Build cuda_13.0.r13.0/compiler.36424714_0"
        /*0030*/ 	.string	"-arch sm_100a -m 64 "



//--------------------- .note.nv.cuinfo           --------------------------
	.section	.note.nv.cuinfo,"",@"SHT_NOTE"
	.sectionflags	@"SHF_NOTE_NV_CUINFO"
        /*0018*/ 	.short	0x0002
        /*001a*/ 	.short	0x0064
        /*001c*/ 	.short	0x0082
	.zero		2


//--------------------- .nv.info                  --------------------------
	.section	.nv.info,"",@"SHT_CUDA_INFO"
	.align	4


	//----- nvinfo : EIATTR_REGCOUNT
	.align		4
        /*0000*/ 	.byte	0x04, 0x2f
        /*0002*/ 	.short	(.L_19 - .L_18)
	.align		4
.L_18:
        /*0004*/ 	.word	index@(_ZN7cutlass13device_kernelINS_4gemm6kernel13GemmUniversalIN4cute5tupleIJiiiiEEENS1_10collective13CollectiveMmaINS1_35MainloopSm100TmaUmmaWarpSpecializedILi5ELi2ELi4ENS5_IJNS4_1CILi1EEESB_SB_EEEEENS5_IJNSA_ILi64EEESE_NSA_ILi128EEEEEENS_6half_tENS5_IJlSB_lEEESH_SI_NS4_8TiledMMAINS4_8MMA_AtomIJNS4_20SM100_MMA_F16BF16_SSISH_SH_fLi64ELi64ELNS4_4UMMA5MajorE0ELSN_0ELNSM_7ScaleInE0ELSO_0EEEEEENS4_6LayoutISC_NS5_IJNSA_ILi0EEESS_SS_EEEEENS5_IJNS4_10UnderscoreESV_SV_EEEEENS4_13SM90_TMA_LOADENS4_14ComposedLayoutINS4_7SwizzleILi3ELi4ELi3EEENS4_18smem_ptr_flag_bitsILi16EEENSR_INS5_IJNSA_ILi8EEESE_EEENS5_IJSE_SB_EEEEEEEvNS4_8identityESY_S18_vS19_EENS_8epilogue10collective18CollectiveEpilogueINS1B_23Sm100TmaWarpSpecializedILi3ELi2ELi16ELb1ELb0EEEJSG_NS5_IJNSR_ISE_SB_EENSR_INSA_ILi32EEESB_EEEEESH_SI_SH_SI_NS1B_6fusion15FusionCallbacksIS1F_NS1K_17LinearCombinationISH_fSH_fLNS_15FloatRoundStyleE2EEESG_S1J_JEEENS4_5SM1004TMEM4LOAD26SM100_TMEM_LOAD_16dp256b4xESY_NSZ_INS10_ILi2ELi4ELi3EEES13_NSR_INS5_IJS14_S1H_EEENS5_IJS1H_SB_EEEEEEENS4_17SM75_U32x4_LDSM_NENS4_14SM90_TMA_STOREES1Y_NS4_17SM90_U32x4_STSM_NENS4_39AutoVectorizingCopyWithAssumedAlignmentILi128EEEEEEvvEEEEvNT_6ParamsE)
        /*0008*/ 	.word	0x0000004f


	//----- nvinfo : EIATTR_FRAME_SIZE
	.align		4
.L_19:
        /*000c*/ 	.byte	0x04, 0x11
        /*000e*/ 	.short	(.L_21 - .L_20)
	.align		4
.L_20:
        /*0010*/ 	.word	index@($__internal_2_$__cuda_sm10x_tcgen05_guardrail_trap_unallocated_columns_being_dealloced)
        /*0014*/ 	.word	0x00000000


	//----- nvinfo : EIATTR_FRAME_SIZE
	.align		4
.L_21:
        /*0018*/ 	.byte	0x04, 0x11
        /*001a*/ 	.short	(.L_23 - .L_22)
	.align		4
.L_22:
        /*001c*/ 	.word	index@($__internal_1_$__cuda_sm10x_tcgen05_guardrail_trap_phase_invalid_during_alloc)
        /*0020*/ 	.word	0x00000000


	//----- nvinfo : EIATTR_FRAME_SIZE
	.align		4
.L_23:
        /*0024*/ 	.byte	0x04, 0x11
        /*0026*/ 	.short	(.L_25 - .L_24)
	.align		4
.L_24:
        /*0028*/ 	.word	index@($__internal_0_$__cuda_sm10x_tcgen05_guardrail_trap_col_being_dealloced_not_returned_by_alloc)
        /*002c*/ 	.word	0x00000000


	//----- nvinfo : EIATTR_FRAME_SIZE
	.align		4
.L_25:
        /*0030*/ 	.byte	0x04, 0x11
        /*0032*/ 	.short	(.L_27 - .L_26)
	.align		4
.L_26:
        /*0034*/ 	.word	index@(_ZN7cutlass13device_kernelINS_4gemm6kernel13GemmUniversalIN4cute5tupleIJiiiiEEENS1_10collective13CollectiveMmaINS1_35MainloopSm100TmaUmmaWarpSpecializedILi5ELi2ELi4ENS5_IJNS4_1CILi1EEESB_SB_EEEEENS5_IJNSA_ILi64EEESE_NSA_ILi128EEEEEENS_6half_tENS5_IJlSB_lEEESH_SI_NS4_8TiledMMAINS4_8MMA_AtomIJNS4_20SM100_MMA_F16BF16_SSISH_SH_fLi64ELi64ELNS4_4UMMA5MajorE0ELSN_0ELNSM_7ScaleInE0ELSO_0EEEEEENS4_6LayoutISC_NS5_IJNSA_ILi0EEESS_SS_EEEEENS5_IJNS4_10UnderscoreESV_SV_EEEEENS4_13SM90_TMA_LOADENS4_14ComposedLayoutINS4_7SwizzleILi3ELi4ELi3EEENS4_18smem_ptr_flag_bitsILi16EEENSR_INS5_IJNSA_ILi8EEESE_EEENS5_IJSE_SB_EEEEEEEvNS4_8identityESY_S18_vS19_EENS_8epilogue10collective18CollectiveEpilogueINS1B_23Sm100TmaWarpSpecializedILi3ELi2ELi16ELb1ELb0EEEJSG_NS5_IJNSR_ISE_SB_EENSR_INSA_ILi32EEESB_EEEEESH_SI_SH_SI_NS1B_6fusion15FusionCallbacksIS1F_NS1K_17LinearCombinationISH_fSH_fLNS_15FloatRoundStyleE2EEESG_S1J_JEEENS4_5SM1004TMEM4LOAD26SM100_TMEM_LOAD_16dp256b4xESY_NSZ_INS10_ILi2ELi4ELi3EEES13_NSR_INS5_IJS14_S1H_EEENS5_IJS1H_SB_EEEEEEENS4_17SM75_U32x4_LDSM_NENS4_14SM90_TMA_STOREES1Y_NS4_17SM90_U32x4_STSM_NENS4_39AutoVectorizingCopyWithAssumedAlignmentILi128EEEEEEvvEEEEvNT_6ParamsE)
        /*0038*/ 	.word	0x00000000


	//----- nvinfo : EIATTR_MIN_STACK_SIZE
	.align		4
.L_27:
        /*003c*/ 	.byte	0x04, 0x12
        /*003e*/ 	.short	(.L_29 - .L_28)
	.align		4
.L_28:
        /*0040*/ 	.word	index@(_ZN7cutlass13device_kernelINS_4gemm6kernel13GemmUniversalIN4cute5tupleIJiiiiEEENS1_10collective13CollectiveMmaINS1_35MainloopSm100TmaUmmaWarpSpecializedILi5ELi2ELi4ENS5_IJNS4_1CILi1EEESB_SB_EEEEENS5_IJNSA_ILi64EEESE_NSA_ILi128EEEEEENS_6half_tENS5_IJlSB_lEEESH_SI_NS4_8TiledMMAINS4_8MMA_AtomIJNS4_20SM100_MMA_F16BF16_SSISH_SH_fLi64ELi64ELNS4_4UMMA5MajorE0ELSN_0ELNSM_7ScaleInE0ELSO_0EEEEEENS4_6LayoutISC_NS5_IJNSA_ILi0EEESS_SS_EEEEENS5_IJNS4_10UnderscoreESV_SV_EEEEENS4_13SM90_TMA_LOADENS4_14ComposedLayoutINS4_7SwizzleILi3ELi4ELi3EEENS4_18smem_ptr_flag_bitsILi16EEENSR_INS5_IJNSA_ILi8EEESE_EEENS5_IJSE_SB_EEEEEEEvNS4_8identityESY_S18_vS19_EENS_8epilogue10collective18CollectiveEpilogueINS1B_23Sm100TmaWarpSpecializedILi3ELi2ELi16ELb1ELb0EEEJSG_NS5_IJNSR_ISE_SB_EENSR_INSA_ILi32EEESB_EEEEESH_SI_SH_SI_NS1B_6fusion15FusionCallbacksIS1F_NS1K_17LinearCombinationISH_fSH_fLNS_15FloatRoundStyleE2EEESG_S1J_JEEENS4_5SM1004TMEM4LOAD26SM100_TMEM_LOAD_16dp256b4xESY_NSZ_INS10_ILi2ELi4ELi3EEES13_NSR_INS5_IJS14_S1H_EEENS5_IJS1H_SB_EEEEEEENS4_17SM75_U32x4_LDSM_NENS4_14SM90_TMA_STOREES1Y_NS4_17SM90_U32x4_STSM_NENS4_39AutoVectorizingCopyWithAssumedAlignmentILi128EEEEEEvvEEEEvNT_6ParamsE)
        /*0044*/ 	.word	0x00000000
.L_29:


//--------------------- .nv.compat                --------------------------
	.section	.nv.compat,"",@"SHT_CUDA_COMPAT_INFO"
	.align	4
        /*0000*/ 	.byte	0x02, 0x09, 0x01, 0x00, 0x02, 0x02, 0x02, 0x00, 0x02, 0x05, 0x05, 0x00, 0x03, 0x07, 0x01, 0x01
        /*0010*/ 	.byte	0x02, 0x03, 0x01, 0x00, 0x02, 0x06, 0x01, 0x00, 0x04, 0x0b, 0x08, 0x00, 0x09, 0x00, 0x00, 0x00
        /*0020*/ 	.byte	0x00, 0x00, 0x00, 0x00


//--------------------- .nv.info._ZN7cutlass13device_kernelINS_4gemm6kernel13GemmUniversalIN4cute5tupleIJiiiiEEENS1_10collective13CollectiveMmaINS1_35MainloopSm100TmaUmmaWarpSpecializedILi5ELi2ELi4ENS5_IJNS4_1CILi1EEESB_SB_EEEEENS5_IJNSA_ILi64EEESE_NSA_ILi128EEEEEENS_6half_tENS5_IJlSB_lEEESH_SI_NS4_8TiledMMAINS4_8MMA_AtomIJNS4_20SM100_MMA_F16BF16_SSISH_SH_fLi64ELi64ELNS4_4UMMA5MajorE0ELSN_0ELNSM_7ScaleInE0ELSO_0EEEEEENS4_6LayoutISC_NS5_IJNSA_ILi0EEESS_SS_EEEEENS5_IJNS4_10UnderscoreESV_SV_EEEEENS4_13SM90_TMA_LOADENS4_14ComposedLayoutINS4_7SwizzleILi3ELi4ELi3EEENS4_18smem_ptr_flag_bitsILi16EEENSR_INS5_IJNSA_ILi8EEESE_EEENS5_IJSE_SB_EEEEEEEvNS4_8identityESY_S18_vS19_EENS_8epilogue10collective18CollectiveEpilogueINS1B_23Sm100TmaWarpSpecializedILi3ELi2ELi16ELb1ELb0EEEJSG_NS5_IJNSR_ISE_SB_EENSR_INSA_ILi32EEESB_EEEEESH_SI_SH_SI_NS1B_6fusion15FusionCallbacksIS1F_NS1K_17LinearCombinationISH_fSH_fLNS_15FloatRoundStyleE2EEESG_S1J_JEEENS4_5SM1004TMEM4LOAD26SM100_TMEM_LOAD_16dp256b4xESY_NSZ_INS10_ILi2ELi4ELi3EEES13_NSR_INS5_IJS14_S1H_EEENS5_IJS1H_SB_EEEEEEENS4_17SM75_U32x4_LDSM_NENS4_14SM90_TMA_STOREES1Y_NS4_17SM90_U32x4_STSM_NENS4_39AutoVectorizingCopyWithAssumedAlignmentILi128EEEEEEvvEEEEvNT_6ParamsE --------------------------
	.section	.nv.info._ZN7cutlass13device_kernelINS_4gemm6kernel13GemmUniversalIN4cute5tupleIJiiiiEEENS1_10collective13CollectiveMmaINS1_35MainloopSm100TmaUmmaWarpSpecializedILi5ELi2ELi4ENS5_IJNS4_1CILi1EEESB_SB_EEEEENS5_IJNSA_ILi64EEESE_NSA_ILi128EEEEEENS_6half_tENS5_IJlSB_lEEESH_SI_NS4_8TiledMMAINS4_8MMA_AtomIJNS4_20SM100_MMA_F16BF16_SSISH_SH_fLi64ELi64ELNS4_4UMMA5MajorE0ELSN_0ELNSM_7ScaleInE0ELSO_0EEEEEENS4_6LayoutISC_NS5_IJNSA_ILi0EEESS_SS_EEEEENS5_IJNS4_10UnderscoreESV_SV_EEEEENS4_13SM90_TMA_LOADENS4_14ComposedLayoutINS4_7SwizzleILi3ELi4ELi3EEENS4_18smem_ptr_flag_bitsILi16EEENSR_INS5_IJNSA_ILi8EEESE_EEENS5_IJSE_SB_EEEEEEEvNS4_8identityESY_S18_vS19_EENS_8epilogue10collective18CollectiveEpilogueINS1B_23Sm100TmaWarpSpecializedILi3ELi2ELi16ELb1ELb0EEEJSG_NS5_IJNSR_ISE_SB_EENSR_INSA_ILi32EEESB_EEEEESH_SI_SH_SI_NS1B_6fusion15FusionCallbacksIS1F_NS1K_17LinearCombinationISH_fSH_fLNS_15FloatRoundStyleE2EEESG_S1J_JEEENS4_5SM1004TMEM4LOAD26SM100_TMEM_LOAD_16dp256b4xESY_NSZ_INS10_ILi2ELi4ELi3EEES13_NSR_INS5_IJS14_S1H_EEENS5_IJS1H_SB_EEEEEEENS4_17SM75_U32x4_LDSM_NENS4_14SM90_TMA_STOREES1Y_NS4_17SM90_U32x4_STSM_NENS4_39AutoVectorizingCopyWithAssumedAlignmentILi128EEEEEEvvEEEEvNT_6ParamsE,"",@"SHT_CUDA_INFO"
	.sectionflags	@""
	.align	4


	//----- nvinfo : EIATTR_CUDA_API_VERSION
	.align		4
        /*0000*/ 	.byte	0x04, 0x37
        /*0002*/ 	.short	(.L_31 - .L_30)
.L_30:
        /*0004*/ 	.word	0x00000082


	//----- nvinfo : EIATTR_KPARAM_INFO
	.align		4
.L_31:
        /*0008*/ 	.byte	0x04, 0x17
        /*000a*/ 	.short	(.L_33 - .L_32)
.L_32:
        /*000c*/ 	.word	0x00000000
        /*0010*/ 	.short	0x0000
        /*0012*/ 	.short	0x0000
        /*0014*/ 	.byte	0x00, 0xf0, 0x01, 0x20


	//----- nvinfo : EIATTR_AT_ENTRY_FRAGMENTS
	.align		4
.L_33:
        /*0018*/ 	.byte	0x04, 0x4f
        /*001a*/ 	.short	(.L_35 - .L_34)


	//   ....[0]....
.L_34:
        /*001c*/ 	.word	0x00000006


	//----- nvinfo : EIATTR_RESERVED_SMEM_USED
	.align		4
.L_35:
        /*0020*/ 	.byte	0x01, 0x41
	.zero		2


	//----- nvinfo : EIATTR_SPARSE_MMA_MASK
	.align		4
        /*0024*/ 	.byte	0x03, 0x50
        /*0026*/ 	.short	0x0000


	//----- nvinfo : EIATTR_TCGEN05_1CTA_USED
	.align		4
        /*0028*/ 	.byte	0x01, 0x51
	.zero		2


	//----- nvinfo : EIATTR_MAXREG_COUNT
	.align		4
        /*002c*/ 	.byte	0x03, 0x1b
        /*002e*/ 	.short	0x00ff


	//----- nvinfo : EIATTR_NUM_BARRIERS
	.align		4
        /*0030*/ 	.byte	0x02, 0x4c
        /*0032*/ 	.byte	0x07
	.zero		1


	//----- nvinfo : EIATTR_EXTERNS
	.align		4
        /*0034*/ 	.byte	0x04, 0x0f
        /*0036*/ 	.short	(.L_37 - .L_36)


	//   ....[0]....
	.align		4
.L_36:
        /*0038*/ 	.word	index@(__assertfail)


	//----- nvinfo : EIATTR_MERCURY_ISA_VERSION
	.align		4
.L_37:
        /*003c*/ 	.byte	0x03, 0x5f
        /*003e*/ 	.short	0x0101


	//----- nvinfo : EIATTR_INT_WARP_WIDE_INSTR_OFFSETS
	.align		4
        /*0040*/ 	.byte	0x04, 0x31
        /*0042*/ 	.short	(.L_39 - .L_38)


	//   ....[0]....
.L_38:
        /*0044*/ 	.word	0x00001f20


	//   ....[1]....
        /*0048*/ 	.word	0x00003c10


	//   ....[2]....
        /*004c*/ 	.word	0x00003c40


	//   ....[3]....
        /*0050*/ 	.word	0x00003c90


	//   ....[4]....
        /*0054*/ 	.word	0x00004570


	//   ....[5]....
        /*0058*/ 	.word	0x00004590


	//   ....[6]....
        /*005c*/ 	.word	0x00004860


	//   ....[7]....
        /*0060*/ 	.word	0x00004990


	//----- nvinfo : EIATTR_COOP_GROUP_MASK_REGIDS
	.align		4
.L_39:
        /*0064*/ 	.byte	0x04, 0x29
        /*0066*/ 	.short	(.L_41 - .L_40)


	//   ....[0]....
.L_40:
        /*0068*/ 	.word	0xffffffff


	//   ....[1]....
        /*006c*/ 	.word	0xffffffff


	//   ....[2]....
        /*0070*/ 	.word	0xffffffff


	//   ....[3]....
        /*0074*/ 	.word	0xffffffff


	//   ....[4]....
        /*0078*/ 	.word	0xffffffff


	//   ....[5]....
        /*007c*/ 	.word	0xffffffff


	//   ....[6]....
        /*0080*/ 	.word	0xffffffff


	//   ....[7]....
        /*0084*/ 	.word	0xffffffff


	//   ....[8]....
        /*0088*/ 	.word	0xffffffff


	//   ....[9]....
        /*008c*/ 	.word	0xffffffff


	//   ....[10]....
        /*0090*/ 	.word	0xffffffff


	//   ....[11]....
        /*0094*/ 	.word	0xffffffff


	//   ....[12]....
        /*0098*/ 	.word	0xffffffff


	//----- nvinfo : EIATTR_COOP_GROUP_INSTR_OFFSETS
	.align		4
.L_41:
        /*009c*/ 	.byte	0x04, 0x28
        /*009e*/ 	.short	(.L_43 - .L_42)


	//   ....[0]....
.L_42:
        /*00a0*/ 	.word	0x00000090


	//   ....[1]....
        /*00a4*/ 	.word	0x000004d0


	//   ....[2]....
        /*00a8*/ 	.word	0x00000660


	//   ....[3]....
        /*00ac*/ 	.word	0x000007e0


	//   ....[4]....
        /*00b0*/ 	.word	0x000008e0


	//   ....[5]....
        /*00b4*/ 	.word	0x00000a50


	//   ....[6]....
        /*00b8*/ 	.word	0x00000bf0


	//   ....[7]....
        /*00bc*/ 	.word	0x00001e00


	//   ....[8]....
        /*00c0*/ 	.word	0x00002c70


	//   ....[9]....
        /*00c4*/ 	.word	0x00002e80


	//   ....[10]....
        /*00c8*/ 	.word	0x00002eb0


	//   ....[11]....
        /*00cc*/ 	.word	0x00003b00


	//   ....[12]....
        /*00d0*/ 	.word	0x00003d30


	//----- nvinfo : EIATTR_VRC_CTA_INIT_COUNT
	.align		4
.L_43:
        /*00d4*/ 	.byte	0x02, 0x4a
        /*00d6*/ 	.byte	0x80
	.zero		1


	//----- nvinfo : EIATTR_SYSCALL_OFFSETS
	.align		4
        /*00d8*/ 	.byte	0x04, 0x46
        /*00da*/ 	.short	(.L_45 - .L_44)


	//   ....[0]....
.L_44:
        /*00dc*/ 	.word	0x00005570


	//   ....[1]....
        /*00e0*/ 	.word	0x00005660


	//   ....[2]....
        /*00e4*/ 	.word	0x00005e40


	//   ....[3]....
        /*00e8*/ 	.word	0x00006780


	//----- nvinfo : EIATTR_MBARRIER_INSTR_OFFSETS
	.align		4
.L_45:
        /*00ec*/ 	.byte	0x04, 0x39
        /*00ee*/ 	.short	(.L_47 - .L_46)


	//   ....[0]....
.L_46:
        /*00f0*/ 	.word	0x000005b0
        /*00f4*/ 	.word	0x000000ff
        /*00f8*/ 	.word	0x00000000
        /*00fc*/ 	.short	0x0100
        /*00fe*/ 	.byte	0x05
	.zero		1


	//   ....[1]....
        /*0100*/ 	.word	0x000005c0
        /*0104*/ 	.word	0x000000ff
        /*0108*/ 	.word	0x00000028
        /*010c*/ 	.short	0x0100
        /*010e*/ 	.byte	0x05
	.zero		1


	//   ....[2]....
        /*0110*/ 	.word	0x000005d0
        /*0114*/ 	.word	0x000000ff
        /*0118*/ 	.word	0x00000008
        /*011c*/ 	.short	0x0100
        /*011e*/ 	.byte	0x05
	.zero		1


	//   ....[3]....
        /*0120*/ 	.word	0x000005e0
        /*0124*/ 	.word	0x000000ff
        /*0128*/ 	.word	0x00000030
        /*012c*/ 	.short	0x0100
        /*012e*/ 	.byte	0x05
	.zero		1


	//   ....[4]....
        /*0130*/ 	.word	0x000005f0
        /*0134*/ 	.word	0x000000ff
        /*0138*/ 	.word	0x00000010
        /*013c*/ 	.short	0x0100
        /*013e*/ 	.byte	0x05
	.zero		1


	//   ....[5]....
        /*0140*/ 	.word	0x00000600
        /*0144*/ 	.word	0x000000ff
        /*0148*/ 	.word	0x00000038
        /*014c*/ 	.short	0x0100
        /*014e*/ 	.byte	0x05
	.zero		1


	//   ....[6]....
        /*0150*/ 	.word	0x00000610
        /*0154*/ 	.word	0x000000ff
        /*0158*/ 	.word	0x00000018
        /*015c*/ 	.short	0x0100
        /*015e*/ 	.byte	0x05
	.zero		1


	//   ....[7]....
        /*0160*/ 	.word	0x00000620
        /*0164*/ 	.word	0x000000ff
        /*0168*/ 	.word	0x00000040
        /*016c*/ 	.short	0x0100
        /*016e*/ 	.byte	0x05
	.zero		1


	//   ....[8]....
        /*0170*/ 	.word	0x00000630
        /*0174*/ 	.word	0x000000ff
        /*0178*/ 	.word	0x00000020
        /*017c*/ 	.short	0x0100
        /*017e*/ 	.byte	0x05
	.zero		1


	//   ....[9]....
        /*0180*/ 	.word	0x00000640
        /*0184*/ 	.word	0x000000ff
        /*0188*/ 	.word	0x00000048
        /*018c*/ 	.short	0x0100
        /*018e*/ 	.byte	0x05
	.zero		1


	//   ....[10]....
        /*0190*/ 	.word	0x00000770
        /*0194*/ 	.word	0x000000ff
        /*0198*/ 	.word	0x00000050
        /*019c*/ 	.short	0x0100
        /*019e*/ 	.byte	0x07
	.zero		1


	//   ....[11]....
        /*01a0*/ 	.word	0x00000780
        /*01a4*/ 	.word	0x000000ff
        /*01a8*/ 	.word	0x00000068
        /*01ac*/ 	.short	0x0100
        /*01ae*/ 	.byte	0x07
	.zero		1


	//   ....[12]....
        /*01b0*/ 	.word	0x00000790
        /*01b4*/ 	.word	0x000000ff
        /*01b8*/ 	.word	0x00000058
        /*01bc*/ 	.short	0x0100
        /*01be*/ 	.byte	0x07
	.zero		1


	//   ....[13]....
        /*01c0*/ 	.word	0x000007a0
        /*01c4*/ 	.word	0x000000ff
        /*01c8*/ 	.word	0x00000070
        /*01cc*/ 	.short	0x0100
        /*01ce*/ 	.byte	0x07
	.zero		1


	//   ....[14]....
        /*01d0*/ 	.word	0x000007b0
        /*01d4*/ 	.word	0x000000ff
        /*01d8*/ 	.word	0x00000060
        /*01dc*/ 	.short	0x0100
        /*01de*/ 	.byte	0x07
	.zero		1


	//   ....[15]....
        /*01e0*/ 	.word	0x000007c0
        /*01e4*/ 	.word	0x000000ff
        /*01e8*/ 	.word	0x00000078
        /*01ec*/ 	.short	0x0100
        /*01ee*/ 	.byte	0x07
	.zero		1


	//   ....[16]....
        /*01f0*/ 	.word	0x000008b0
        /*01f4*/ 	.word	0x000000ff
        /*01f8*/ 	.word	0x00000080
        /*01fc*/ 	.short	0x0100
        /*01fe*/ 	.byte	0x05
	.zero		1


	//   ....[17]....
        /*0200*/ 	.word	0x000008c0
        /*0204*/ 	.word	0x000000ff
        /*0208*/ 	.word	0x00000088
        /*020c*/ 	.short	0x0100
        /*020e*/ 	.byte	0x05
	.zero		1


	//   ....[18]....
        /*0210*/ 	.word	0x00000a00
        /*0214*/ 	.word	0x000000ff
        /*0218*/ 	.word	0x00000090
        /*021c*/ 	.short	0x0100
        /*021e*/ 	.byte	0x05
	.zero		1


	//   ....[19]....
        /*0220*/ 	.word	0x00000a10
        /*0224*/ 	.word	0x000000ff
        /*0228*/ 	.word	0x000000a0
        /*022c*/ 	.short	0x0100
        /*022e*/ 	.byte	0x05
	.zero		1


	//   ....[20]....
        /*0230*/ 	.word	0x00000a20
        /*0234*/ 	.word	0x000000ff
        /*0238*/ 	.word	0x00000098
        /*023c*/ 	.short	0x0100
        /*023e*/ 	.byte	0x05
	.zero		1


	//   ....[21]....
        /*0240*/ 	.word	0x00000a30
        /*0244*/ 	.word	0x000000ff
        /*0248*/ 	.word	0x000000a8
        /*024c*/ 	.short	0x0100
        /*024e*/ 	.byte	0x05
	.zero		1


	//   ....[22]....
        /*0250*/ 	.word	0x00000b60
        /*0254*/ 	.word	0x000000ff
        /*0258*/ 	.word	0x000000b0
        /*025c*/ 	.short	0x0100
        /*025e*/ 	.byte	0x07
	.zero		1


	//   ....[23]....
        /*0260*/ 	.word	0x00000b70
        /*0264*/ 	.word	0x000000ff
        /*0268*/ 	.word	0x000000d0
        /*026c*/ 	.short	0x0100
        /*026e*/ 	.byte	0x07
	.zero		1


	//   ....[24]....
        /*0270*/ 	.word	0x00000b80
        /*0274*/ 	.word	0x000000ff
        /*0278*/ 	.word	0x000000b8
        /*027c*/ 	.short	0x0100
        /*027e*/ 	.byte	0x07
	.zero		1


	//   ....[25]....
        /*0280*/ 	.word	0x00000b90
        /*0284*/ 	.word	0x000000ff
        /*0288*/ 	.word	0x000000d8
        /*028c*/ 	.short	0x0100
        /*028e*/ 	.byte	0x07
	.zero		1


	//   ....[26]....
        /*0290*/ 	.word	0x00000ba0
        /*0294*/ 	.word	0x000000ff
        /*0298*/ 	.word	0x000000c0
        /*029c*/ 	.short	0x0100
        /*029e*/ 	.byte	0x07
	.zero		1


	//   ....[27]....
        /*02a0*/ 	.word	0x00000bb0
        /*02a4*/ 	.word	0x000000ff
        /*02a8*/ 	.word	0x000000e0
        /*02ac*/ 	.short	0x0100
        /*02ae*/ 	.byte	0x07
	.zero		1


	//   ....[28]....
        /*02b0*/ 	.word	0x00000bc0
        /*02b4*/ 	.word	0x000000ff
        /*02b8*/ 	.word	0x000000c8
        /*02bc*/ 	.short	0x0100
        /*02be*/ 	.byte	0x07
	.zero		1


	//   ....[29]....
        /*02c0*/ 	.word	0x00000bd0
        /*02c4*/ 	.word	0x000000ff
        /*02c8*/ 	.word	0x000000e8
        /*02cc*/ 	.short	0x0100
        /*02ce*/ 	.byte	0x07
	.zero		1


	//   ....[30]....
        /*02d0*/ 	.word	0x00000cc0
        /*02d4*/ 	.word	0x000000ff
        /*02d8*/ 	.word	0x000000f0
        /*02dc*/ 	.short	0x0100
        /*02de*/ 	.byte	0x05
	.zero		1


	//   ....[31]....
        /*02e0*/ 	.word	0x00000cd0
        /*02e4*/ 	.word	0x000000ff
        /*02e8*/ 	.word	0x00000100
        /*02ec*/ 	.short	0x0100
        /*02ee*/ 	.byte	0x05
	.zero		1


	//   ....[32]....
        /*02f0*/ 	.word	0x00000ce0
        /*02f4*/ 	.word	0x000000ff
        /*02f8*/ 	.word	0x000000f8
        /*02fc*/ 	.short	0x0100
        /*02fe*/ 	.byte	0x05
	.zero		1


	//   ....[33]....
        /*0300*/ 	.word	0x00000cf0
        /*0304*/ 	.word	0x000000ff
        /*0308*/ 	.word	0x00000108
        /*030c*/ 	.short	0x0100
        /*030e*/ 	.byte	0x05
	.zero		1


	//   ....[34]....
        /*0310*/ 	.word	0x000015c0
        /*0314*/ 	.word	0x00000002
        /*0318*/ 	.word	0x00000100
        /*031c*/ 	.short	0x010a
        /*031e*/ 	.byte	0xff
	.zero		1


	//   ....[35]....
        /*0320*/ 	.word	0x000015f0
        /*0324*/ 	.word	0x00000002
        /*0328*/ 	.word	0x000000f0
        /*032c*/ 	.short	0x0101
        /*032e*/ 	.byte	0xff
	.zero		1


	//   ....[36]....
        /*0330*/ 	.word	0x000016c0
        /*0334*/ 	.word	0x000000ff
        /*0338*/ 	.word	0x00000028
        /*033c*/ 	.short	0x010a
        /*033e*/ 	.byte	0x08
	.zero		1


	//   ....[37]....
        /*0340*/ 	.word	0x00001760
        /*0344*/ 	.word	0x000000ff
        /*0348*/ 	.word	0x00000028
        /*034c*/ 	.short	0x010a
        /*034e*/ 	.byte	0x21
	.zero		1


	//   ....[38]....
        /*0350*/ 	.word	0x000018b0
        /*0354*/ 	.word	0x000000ff
        /*0358*/ 	.word	0x00000028
        /*035c*/ 	.short	0x010a
        /*035e*/ 	.byte	0x08
	.zero		1


	//   ....[39]....
        /*0360*/ 	.word	0x00001a70
        /*0364*/ 	.word	0x000000ff
        /*0368*/ 	.word	0x00000088
        /*036c*/ 	.short	0x0101
        /*036e*/ 	.byte	0x04
	.zero		1


	//   ....[40]....
        /*0370*/ 	.word	0x00001a90
        /*0374*/ 	.word	0x000000ff
        /*0378*/ 	.word	0x00000028
        /*037c*/ 	.short	0x010a
        /*037e*/ 	.byte	0x08
	.zero		1


	//   ....[41]....
        /*0380*/ 	.word	0x00001b10
        /*0384*/ 	.word	0x000000ff
        /*0388*/ 	.word	0x00000028
        /*038c*/ 	.short	0x010a
        /*038e*/ 	.byte	0x21
	.zero		1


	//   ....[42]....
        /*0390*/ 	.word	0x00001c60
        /*0394*/ 	.word	0x000000ff
        /*0398*/ 	.word	0x00000028
        /*039c*/ 	.short	0x010a
        /*039e*/ 	.byte	0x08
	.zero		1


	//   ....[43]....
        /*03a0*/ 	.word	0x00001e30
        /*03a4*/ 	.word	0x00000002
        /*03a8*/ 	.word	0x00000090
        /*03ac*/ 	.short	0x010a
        /*03ae*/ 	.byte	0xff
	.zero		1


	//   ....[44]....
        /*03b0*/ 	.word	0x00001ef0
        /*03b4*/ 	.word	0x00000002
        /*03b8*/ 	.word	0x00000000
        /*03bc*/ 	.short	0x0101
        /*03be*/ 	.byte	0xff
	.zero		1


	//   ....[45]....
        /*03c0*/ 	.word	0x00002450
        /*03c4*/ 	.word	0x000000ff
        /*03c8*/ 	.word	0x00000000
        /*03cc*/ 	.short	0x010a
        /*03ce*/ 	.byte	0x05
	.zero		1


	//   ....[46]....
        /*03d0*/ 	.word	0x000024e0
        /*03d4*/ 	.word	0x000000ff
        /*03d8*/ 	.word	0x00000000
        /*03dc*/ 	.short	0x010a
        /*03de*/ 	.byte	0x05
	.zero		1


	//   ....[47]....
        /*03e0*/ 	.word	0x00002570
        /*03e4*/ 	.word	0x000000ff
        /*03e8*/ 	.word	0x00000000
        /*03ec*/ 	.short	0x010a
        /*03ee*/ 	.byte	0x05
	.zero		1


	//   ....[48]....
        /*03f0*/ 	.word	0x00002600
        /*03f4*/ 	.word	0x000000ff
        /*03f8*/ 	.word	0x00000000
        /*03fc*/ 	.short	0x010a
        /*03fe*/ 	.byte	0x05
	.zero		1


	//   ....[49]....
        /*0400*/ 	.word	0x000026a0
        /*0404*/ 	.word	0x00000000
        /*0408*/ 	.word	0x00000000
        /*040c*/ 	.short	0x010a
        /*040e*/ 	.byte	0xff
	.zero		1


	//   ....[50]....
        /*0410*/ 	.word	0x000027c0
        /*0414*/ 	.word	0x00000000
        /*0418*/ 	.word	0x000000f0
        /*041c*/ 	.short	0x010a
        /*041e*/ 	.byte	0xff
	.zero		1


	//   ....[51]....
        /*0420*/ 	.word	0x00002830
        /*0424*/ 	.word	0x00000000
        /*0428*/ 	.word	0x00000000
        /*042c*/ 	.short	0x0101
        /*042e*/ 	.byte	0xff
	.zero		1


	//   ....[52]....
        /*0430*/ 	.word	0x00002850
        /*0434*/ 	.word	0x000000ff
        /*0438*/ 	.word	0x000000a0
        /*043c*/ 	.short	0x010a
        /*043e*/ 	.byte	0x05
	.zero		1


	//   ....[53]....
        /*0440*/ 	.word	0x00002970
        /*0444*/ 	.word	0x00000000
        /*0448*/ 	.word	0x00000090
        /*044c*/ 	.short	0x010a
        /*044e*/ 	.byte	0xff
	.zero		1


	//   ....[54]....
        /*0450*/ 	.word	0x00002a70
        /*0454*/ 	.word	0x00000000
        /*0458*/ 	.word	0x00000000
        /*045c*/ 	.short	0x0101
        /*045e*/ 	.byte	0xff
	.zero		1


	//   ....[55]....
        /*0460*/ 	.word	0x00002b00
        /*0464*/ 	.word	0x000000ff
        /*0468*/ 	.word	0x000000a0
        /*046c*/ 	.short	0x0106
        /*046e*/ 	.byte	0x05
	.zero		1


	//   ....[56]....
        /*0470*/ 	.word	0x00002b20
        /*0474*/ 	.word	0x000000ff
        /*0478*/ 	.word	0x000000a0
        /*047c*/ 	.short	0x010a
        /*047e*/ 	.byte	0x05
	.zero		1


	//   ....[57]....
        /*0480*/ 	.word	0x00002bb0
        /*0484*/ 	.word	0x000000ff
        /*0488*/ 	.word	0x000000a0
        /*048c*/ 	.short	0x0106
        /*048e*/ 	.byte	0x04
	.zero		1


	//   ....[58]....
        /*0490*/ 	.word	0x00002bf0
        /*0494*/ 	.word	0x00000000
        /*0498*/ 	.word	0x000000a0
        /*049c*/ 	.short	0x010a
        /*049e*/ 	.byte	0xff
	.zero		1


	//   ....[59]....
        /*04a0*/ 	.word	0x000031b0
        /*04a4*/ 	.word	0x00000000
        /*04a8*/ 	.word	0x00000090
        /*04ac*/ 	.short	0x010a
        /*04ae*/ 	.byte	0xff
	.zero		1


	//   ....[60]....
        /*04b0*/ 	.word	0x000032c0
        /*04b4*/ 	.word	0x00000003
        /*04b8*/ 	.word	0x00000000
        /*04bc*/ 	.short	0x0101
        /*04be*/ 	.byte	0xff
	.zero		1


	//   ....[61]....
        /*04c0*/ 	.word	0x000032d0
        /*04c4*/ 	.word	0x000000ff
        /*04c8*/ 	.word	0x00000000
        /*04cc*/ 	.short	0x010a
        /*04ce*/ 	.byte	0x07
	.zero		1


	//   ....[62]....
        /*04d0*/ 	.word	0x00003350
        /*04d4*/ 	.word	0x000000ff
        /*04d8*/ 	.word	0x000000d0
        /*04dc*/ 	.short	0x010a
        /*04de*/ 	.byte	0x06
	.zero		1


	//   ....[63]....
        /*04e0*/ 	.word	0x00003420
        /*04e4*/ 	.word	0x000000ff
        /*04e8*/ 	.word	0x00000000
        /*04ec*/ 	.short	0x010a
        /*04ee*/ 	.byte	0x0b
	.zero		1


	//   ....[64]....
        /*04f0*/ 	.word	0x00003550
        /*04f4*/ 	.word	0x000000ff
        /*04f8*/ 	.word	0x00000000
        /*04fc*/ 	.short	0x010a
        /*04fe*/ 	.byte	0x22
	.zero		1


	//   ....[65]....
        /*0500*/ 	.word	0x00003930
        /*0504*/ 	.word	0x000000ff
        /*0508*/ 	.word	0x00000000
        /*050c*/ 	.short	0x010a
        /*050e*/ 	.byte	0x06
	.zero		1


	//   ....[66]....
        /*0510*/ 	.word	0x000039c0
        /*0514*/ 	.word	0x000000ff
        /*0518*/ 	.word	0x00000000
        /*051c*/ 	.short	0x010a
        /*051e*/ 	.byte	0x06
	.zero		1


	//   ....[67]....
        /*0520*/ 	.word	0x00003a50
        /*0524*/ 	.word	0x000000ff
        /*0528*/ 	.word	0x00000000
        /*052c*/ 	.short	0x010a
        /*052e*/ 	.byte	0x06
	.zero		1


	//   ....[68]....
        /*0530*/ 	.word	0x00003ae0
        /*0534*/ 	.word	0x000000ff
        /*0538*/ 	.word	0x00000000
        /*053c*/ 	.short	0x010a
        /*053e*/ 	.byte	0x07
	.zero		1


	//   ....[69]....
        /*0540*/ 	.word	0x00003f10
        /*0544*/ 	.word	0x00000000
        /*0548*/ 	.word	0x00000090
        /*054c*/ 	.short	0x010a
        /*054e*/ 	.byte	0xff
	.zero		1


	//   ....[70]....
        /*0550*/ 	.word	0x00003fd0
        /*0554*/ 	.word	0x00000000
        /*0558*/ 	.word	0x00000000
        /*055c*/ 	.short	0x0101
        /*055e*/ 	.byte	0xff
	.zero		1


	//   ....[71]....
        /*0560*/ 	.word	0x000042f0
        /*0564*/ 	.word	0x000000ff
        /*0568*/ 	.word	0x00000088
        /*056c*/ 	.short	0x010a
        /*056e*/ 	.byte	0x07
	.zero		1


	//   ....[72]....
        /*0570*/ 	.word	0x00004510
        /*0574*/ 	.word	0x000000ff
        /*0578*/ 	.word	0x00000068
        /*057c*/ 	.short	0x010a
        /*057e*/ 	.byte	0x0f
	.zero		1


	//   ....[73]....
        /*0580*/ 	.word	0x00004710
        /*0584*/ 	.word	0x000000ff
        /*0588*/ 	.word	0x00000050
        /*058c*/ 	.short	0x010b
        /*058e*/ 	.byte	0x0f
	.zero		1


	//   ....[74]....
        /*0590*/ 	.word	0x00004760
        /*0594*/ 	.word	0x000000ff
        /*0598*/ 	.word	0x00000000
        /*059c*/ 	.short	0x0101
        /*059e*/ 	.byte	0x10
	.zero		1


	//   ....[75]....
        /*05a0*/ 	.word	0x000047a0
        /*05a4*/ 	.word	0x000000ff
        /*05a8*/ 	.word	0x00000068
        /*05ac*/ 	.short	0x010a
        /*05ae*/ 	.byte	0x0d
	.zero		1


	//   ....[76]....
        /*05b0*/ 	.word	0x000049e0
        /*05b4*/ 	.word	0x000000ff
        /*05b8*/ 	.word	0x00000050
        /*05bc*/ 	.short	0x010b
        /*05be*/ 	.byte	0x0d
	.zero		1


	//   ....[77]....
        /*05c0*/ 	.word	0x00004a50
        /*05c4*/ 	.word	0x000000ff
        /*05c8*/ 	.word	0x00000000
        /*05cc*/ 	.short	0x0101
        /*05ce*/ 	.byte	0x0f
	.zero		1


	//   ....[78]....
        /*05d0*/ 	.word	0x00004aa0
        /*05d4*/ 	.word	0x000000ff
        /*05d8*/ 	.word	0x00000000
        /*05dc*/ 	.short	0x010a
        /*05de*/ 	.byte	0x04
	.zero		1


	//   ....[79]....
        /*05e0*/ 	.word	0x00004b30
        /*05e4*/ 	.word	0x000000ff
        /*05e8*/ 	.word	0x00000000
        /*05ec*/ 	.short	0x010a
        /*05ee*/ 	.byte	0x04
	.zero		1


	//   ....[80]....
        /*05f0*/ 	.word	0x00004bd0
        /*05f4*/ 	.word	0x00000000
        /*05f8*/ 	.word	0x00000000
        /*05fc*/ 	.short	0x010a
        /*05fe*/ 	.byte	0xff
	.zero		1


	//   ....[81]....
        /*0600*/ 	.word	0x00004f40
        /*0604*/ 	.word	0x00000000
        /*0608*/ 	.word	0x00000090
        /*060c*/ 	.short	0x010a
        /*060e*/ 	.byte	0xff
	.zero		1


	//   ....[82]....
        /*0610*/ 	.word	0x00005050
        /*0614*/ 	.word	0x00000000
        /*0618*/ 	.word	0x00000000
        /*061c*/ 	.short	0x0101
        /*061e*/ 	.byte	0xff
	.zero		1


	//   ....[83]....
        /*0620*/ 	.word	0x00005a60
        /*0624*/ 	.word	0x00000002
        /*0628*/ 	.word	0x00000050
        /*062c*/ 	.short	0x010a
        /*062e*/ 	.byte	0xff
	.zero		1


	//   ....[84]....
        /*0630*/ 	.word	0x00005aa0
        /*0634*/ 	.word	0x0000002c
        /*0638*/ 	.word	0x000000b0
        /*063c*/ 	.short	0x010a
        /*063e*/ 	.byte	0xff
	.zero		1


	//   ....[85]....
        /*0640*/ 	.word	0x00005b90
        /*0644*/ 	.word	0x00000002
        /*0648*/ 	.word	0x00000050
        /*064c*/ 	.short	0x010a
        /*064e*/ 	.byte	0xff
	.zero		1


	//   ....[86]....
        /*0650*/ 	.word	0x00005d20
        /*0654*/ 	.word	0x0000002c
        /*0658*/ 	.word	0x000000b0
        /*065c*/ 	.short	0x010a
        /*065e*/ 	.byte	0xff
	.zero		1


	//   ....[87]....
        /*0660*/ 	.word	0x000064e0
        /*0664*/ 	.word	0x00000000
        /*0668*/ 	.word	0x00000000
        /*066c*/ 	.short	0x0101
        /*066e*/ 	.byte	0xff
	.zero		1


	//   ....[88]....
        /*0670*/ 	.word	0x000064f0
        /*0674*/ 	.word	0x00000002
        /*0678*/ 	.word	0x00000050
        /*067c*/ 	.short	0x010a
        /*067e*/ 	.byte	0xff
	.zero		1


	//   ....[89]....
        /*0680*/ 	.word	0x000065b0
        /*0684*/ 	.word	0x00000002
        /*0688*/ 	.word	0x00000050
        /*068c*/ 	.short	0x010a
        /*068e*/ 	.byte	0xff
	.zero		1


	//   ....[90]....
        /*0690*/ 	.word	0x000068e0
        /*0694*/ 	.word	0x000000ff
        /*0698*/ 	.word	0x00000000
        /*069c*/ 	.short	0x0101
        /*069e*/ 	.byte	0x05
	.zero		1


	//   ....[91]....
        /*06a0*/ 	.word	0x00006ea0
        /*06a4*/ 	.word	0x00000000
        /*06a8*/ 	.word	0x00000000
        /*06ac*/ 	.short	0x0101
        /*06ae*/ 	.byte	0xff
	.zero		1


	//   ....[92]....
        /*06b0*/ 	.word	0x00007110
        /*06b4*/ 	.word	0x000000ff
        /*06b8*/ 	.word	0x00000000
        /*06bc*/ 	.short	0x0101
        /*06be*/ 	.byte	0x04
	.zero		1


	//   ....[93]....
        /*06c0*/ 	.word	0x00007130
        /*06c4*/ 	.word	0x00000002
        /*06c8*/ 	.word	0x00000100
        /*06cc*/ 	.short	0x010a
        /*06ce*/ 	.byte	0xff
	.zero		1


	//   ....[94]....
        /*06d0*/ 	.word	0x00007190
        /*06d4*/ 	.word	0x00000002
        /*06d8*/ 	.word	0x00000028
        /*06dc*/ 	.short	0x010a
        /*06de*/ 	.byte	0xff
	.zero		1


	//   ....[95]....
        /*06e0*/ 	.word	0x000071f0
        /*06e4*/ 	.word	0x00000002
        /*06e8*/ 	.word	0x00000028
        /*06ec*/ 	.short	0x010a
        /*06ee*/ 	.byte	0xff
	.zero		1


	//   ....[96]....
        /*06f0*/ 	.word	0x00007240
        /*06f4*/ 	.word	0x00000002
        /*06f8*/ 	.word	0x00000090
        /*06fc*/ 	.short	0x010a
        /*06fe*/ 	.byte	0xff
	.zero		1


	//   ....[97]....
        /*0700*/ 	.word	0x000072a0
        /*0704*/ 	.word	0x00000000
        /*0708*/ 	.word	0x00000000
        /*070c*/ 	.short	0x010a
        /*070e*/ 	.byte	0xff
	.zero		1


	//   ....[98]....
        /*0710*/ 	.word	0x00007300
        /*0714*/ 	.word	0x00000000
        /*0718*/ 	.word	0x00000000
        /*071c*/ 	.short	0x010a
        /*071e*/ 	.byte	0xff
	.zero		1


	//   ....[99]....
        /*0720*/ 	.word	0x00007360
        /*0724*/ 	.word	0x00000000
        /*0728*/ 	.word	0x00000000
        /*072c*/ 	.short	0x010a
        /*072e*/ 	.byte	0xff
	.zero		1


	//   ....[100]....
        /*0730*/ 	.word	0x000073c0
        /*0734*/ 	.word	0x00000000
        /*0738*/ 	.word	0x00000000
        /*073c*/ 	.short	0x010a
        /*073e*/ 	.byte	0xff
	.zero		1


	//   ....[101]....
        /*0740*/ 	.word	0x00007410
        /*0744*/ 	.word	0x00000000
        /*0748*/ 	.word	0x000000f0
        /*074c*/ 	.short	0x010a
        /*074e*/ 	.byte	0xff
	.zero		1


	//   ....[102]....
        /*0750*/ 	.word	0x00007470
        /*0754*/ 	.word	0x00000000
        /*0758*/ 	.word	0x000000a0
        /*075c*/ 	.short	0x010a
        /*075e*/ 	.byte	0xff
	.zero		1


	//   ....[103]....
        /*0760*/ 	.word	0x000074c0
        /*0764*/ 	.word	0x00000000
        /*0768*/ 	.word	0x00000090
        /*076c*/ 	.short	0x010a
        /*076e*/ 	.byte	0xff
	.zero		1


	//   ....[104]....
        /*0770*/ 	.word	0x00007520
        /*0774*/ 	.word	0x00000000
        /*0778*/ 	.word	0x000000a0
        /*077c*/ 	.short	0x010a
        /*077e*/ 	.byte	0xff
	.zero		1


	//   ....[105]....
        /*0780*/ 	.word	0x00007570
        /*0784*/ 	.word	0x00000000
        /*0788*/ 	.word	0x00000090
        /*078c*/ 	.short	0x010a
        /*078e*/ 	.byte	0xff
	.zero		1


	//   ....[106]....
        /*0790*/ 	.word	0x000075d0
        /*0794*/ 	.word	0x00000002
        /*0798*/ 	.word	0x000000d0
        /*079c*/ 	.short	0x010a
        /*079e*/ 	.byte	0xff
	.zero		1


	//   ....[107]....
        /*07a0*/ 	.word	0x00007630
        /*07a4*/ 	.word	0x00000000
        /*07a8*/ 	.word	0x00000000
        /*07ac*/ 	.short	0x010a
        /*07ae*/ 	.byte	0xff
	.zero		1


	//   ....[108]....
        /*07b0*/ 	.word	0x00007690
        /*07b4*/ 	.word	0x00000000
        /*07b8*/ 	.word	0x00000000
        /*07bc*/ 	.short	0x010a
        /*07be*/ 	.byte	0xff
	.zero		1


	//   ....[109]....
        /*07c0*/ 	.word	0x000076f0
        /*07c4*/ 	.word	0x00000000
        /*07c8*/ 	.word	0x00000000
        /*07cc*/ 	.short	0x010a
        /*07ce*/ 	.byte	0xff
	.zero		1


	//   ....[110]....
        /*07d0*/ 	.word	0x00007750
        /*07d4*/ 	.word	0x00000000
        /*07d8*/ 	.word	0x00000000
        /*07dc*/ 	.short	0x010a
        /*07de*/ 	.byte	0xff
	.zero		1


	//   ....[111]....
        /*07e0*/ 	.word	0x000077b0
        /*07e4*/ 	.word	0x00000000
        /*07e8*/ 	.word	0x00000000
        /*07ec*/ 	.short	0x010a
        /*07ee*/ 	.byte	0xff
	.zero		1


	//   ....[112]....
        /*07f0*/ 	.word	0x00007800
        /*07f4*/ 	.word	0x00000000
        /*07f8*/ 	.word	0x00000090
        /*07fc*/ 	.short	0x010a
        /*07fe*/ 	.byte	0xff
	.zero		1


	//   ....[113]....
        /*0800*/ 	.word	0x00007860
        /*0804*/ 	.word	0x00000000
        /*0808*/ 	.word	0x00000088
        /*080c*/ 	.short	0x010a
        /*080e*/ 	.byte	0xff
	.zero		1


	//   ....[114]....
        /*0810*/ 	.word	0x000078c0
        /*0814*/ 	.word	0x00000000
        /*0818*/ 	.word	0x00000068
        /*081c*/ 	.short	0x010a
        /*081e*/ 	.byte	0xff
	.zero		1


	//   ....[115]....
        /*0820*/ 	.word	0x00007920
        /*0824*/ 	.word	0x00000000
        /*0828*/ 	.word	0x00000068
        /*082c*/ 	.short	0x010a
        /*082e*/ 	.byte	0xff
	.zero		1


	//   ....[116]....
        /*0830*/ 	.word	0x00007980
        /*0834*/ 	.word	0x00000000
        /*0838*/ 	.word	0x00000000
        /*083c*/ 	.short	0x010a
        /*083e*/ 	.byte	0xff
	.zero		1


	//   ....[117]....
        /*0840*/ 	.word	0x000079e0
        /*0844*/ 	.word	0x00000000
        /*0848*/ 	.word	0x00000000
        /*084c*/ 	.short	0x010a
        /*084e*/ 	.byte	0xff
	.zero		1


	//   ....[118]....
        /*0850*/ 	.word	0x00007a30
        /*0854*/ 	.word	0x00000000
        /*0858*/ 	.word	0x00000090
        /*085c*/ 	.short	0x010a
        /*085e*/ 	.byte	0xff
	.zero		1


	//   ....[119]....
        /*0860*/ 	.word	0x00007a80
        /*0864*/ 	.word	0x00000002
        /*0868*/ 	.word	0x00000050
        /*086c*/ 	.short	0x010a
        /*086e*/ 	.byte	0xff
	.zero		1


	//   ....[120]....
        /*0870*/ 	.word	0x00007ad0
        /*0874*/ 	.word	0x0000002c
        /*0878*/ 	.word	0x000000b0
        /*087c*/ 	.short	0x010a
        /*087e*/ 	.byte	0xff
	.zero		1


	//   ....[121]....
        /*0880*/ 	.word	0x00007b20
        /*0884*/ 	.word	0x00000002
        /*0888*/ 	.word	0x00000050
        /*088c*/ 	.short	0x010a
        /*088e*/ 	.byte	0xff
	.zero		1


	//----- nvinfo : EIATTR_NUM_MBARRIERS
	.align		4
.L_47:
        /*0890*/ 	.byte	0x03, 0x38
        /*0892*/ 	.short	0x0022


	//----- nvinfo : EIATTR_EXIT_INSTR_OFFSETS
	.align		4
        /*0894*/ 	.byte	0x04, 0x1c
        /*0896*/ 	.short	(.L_49 - .L_48)


	//   ....[0]....
.L_48:
        /*0898*/ 	.word	0x000026d0


	//   ....[1]....
        /*089c*/ 	.word	0x00002bc0


	//   ....[2]....
        /*08a0*/ 	.word	0x00002c20


	//   ....[3]....
        /*08a4*/ 	.word	0x00003d40


	//   ....[4]....
        /*08a8*/ 	.word	0x00004c00


	//   ....[5]....
        /*08ac*/ 	.word	0x00004c40


	//   ....[6]....
        /*08b0*/ 	.word	0x00007000


	//   ....[7]....
        /*08b4*/ 	.word	0x00007080


	//   ....[8]....
        /*08b8*/ 	.word	0x000070b0


	//   ....[9]....
        /*08bc*/ 	.word	0x00007120


	//----- nvinfo : EIATTR_MAX_THREADS
	.align		4
.L_49:
        /*08c0*/ 	.byte	0x04, 0x05
        /*08c2*/ 	.short	(.L_51 - .L_50)
.L_50:
        /*08c4*/ 	.word	0x00000100
        /*08c8*/ 	.word	0x00000001
        /*08cc*/ 	.word	0x00000001


	//----- nvinfo : EIATTR_CRS_STACK_SIZE
	.align		4
.L_51:
        /*08d0*/ 	.byte	0x04, 0x1e
        /*08d2*/ 	.short	(.L_53 - .L_52)
.L_52:
        /*08d4*/ 	.word	0x00000000


	//----- nvinfo : EIATTR_CBANK_PARAM_SIZE
	.align		4
.L_53:
        /*08d8*/ 	.byte	0x03, 0x19
        /*08da*/ 	.short	0x0800


	//----- nvinfo : EIATTR_PARAM_CBANK
	.align		4
        /*08dc*/ 	.byte	0x04, 0x0a
        /*08de*/ 	.short	(.L_55 - .L_54)
	.align		4
.L_54:
        /*08e0*/ 	.word	index@(.nv.constant0._ZN7cutlass13device_kernelINS_4gemm6kernel13GemmUniversalIN4cute5tupleIJiiiiEEENS1_10collective13CollectiveMmaINS1_35MainloopSm100TmaUmmaWarpSpecializedILi5ELi2ELi4ENS5_IJNS4_1CILi1EEESB_SB_EEEEENS5_IJNSA_ILi64EEESE_NSA_ILi128EEEEEENS_6half_tENS5_IJlSB_lEEESH_SI_NS4_8TiledMMAINS4_8MMA_AtomIJNS4_20SM100_MMA_F16BF16_SSISH_SH_fLi64ELi64ELNS4_4UMMA5MajorE0ELSN_0ELNSM_7ScaleInE0ELSO_0EEEEEENS4_6LayoutISC_NS5_IJNSA_ILi0EEESS_SS_EEEEENS5_IJNS4_10UnderscoreESV_SV_EEEEENS4_13SM90_TMA_LOADENS4_14ComposedLayoutINS4_7SwizzleILi3ELi4ELi3EEENS4_18smem_ptr_flag_bitsILi16EEENSR_INS5_IJNSA_ILi8EEESE_EEENS5_IJSE_SB_EEEEEEEvNS4_8identityESY_S18_vS19_EENS_8epilogue10collective18CollectiveEpilogueINS1B_23Sm100TmaWarpSpecializedILi3ELi2ELi16ELb1ELb0EEEJSG_NS5_IJNSR_ISE_SB_EENSR_INSA_ILi32EEESB_EEEEESH_SI_SH_SI_NS1B_6fusion15FusionCallbacksIS1F_NS1K_17LinearCombinationISH_fSH_fLNS_15FloatRoundStyleE2EEESG_S1J_JEEENS4_5SM1004TMEM4LOAD26SM100_TMEM_LOAD_16dp256b4xESY_NSZ_INS10_ILi2ELi4ELi3EEES13_NSR_INS5_IJS14_S1H_EEENS5_IJS1H_SB_EEEEEEENS4_17SM75_U32x4_LDSM_NENS4_14SM90_TMA_STOREES1Y_NS4_17SM90_U32x4_STSM_NENS4_39AutoVectorizingCopyWithAssumedAlignmentILi128EEEEEEvvEEEEvNT_6ParamsE)
        /*08e4*/ 	.short	0x0380
        /*08e6*/ 	.short	0x0800


	//----- nvinfo : EIATTR_SW_WAR
	.align		4
.L_55:
        /*08e8*/ 	.byte	0x04, 0x36
        /*08ea*/ 	.short	(.L_57 - .L_56)
.L_56:
        /*08ec*/ 	.word	0x00000008
.L_57:


//--------------------- .nv.callgraph             --------------------------
	.section	.nv.callgraph,"",@"SHT_CUDA_CALLGRAPH"
	.align	4
	.sectionentsize	8
	.align		4
        /*0000*/ 	.word	0x00000000
	.align		4
        /*0004*/ 	.word	0xffffffff
	.align		4
        /*0008*/ 	.word	index@(_ZN7cutlass13device_kernelINS_4gemm6kernel13GemmUniversalIN4cute5tupleIJiiiiEEENS1_10collective13CollectiveMmaINS1_35MainloopSm100TmaUmmaWarpSpecializedILi5ELi2ELi4ENS5_IJNS4_1CILi1EEESB_SB_EEEEENS5_IJNSA_ILi64EEESE_NSA_ILi128EEEEEENS_6half_tENS5_IJlSB_lEEESH_SI_NS4_8TiledMMAINS4_8MMA_AtomIJNS4_20SM100_MMA_F16BF16_SSISH_SH_fLi64ELi64ELNS4_4UMMA5MajorE0ELSN_0ELNSM_7ScaleInE0ELSO_0EEEEEENS4_6LayoutISC_NS5_IJNSA_ILi0EEESS_SS_EEEEENS5_IJNS4_10UnderscoreESV_SV_EEEEENS4_13SM90_TMA_LOADENS4_14ComposedLayoutINS4_7SwizzleILi3ELi4ELi3EEENS4_18smem_ptr_flag_bitsILi16EEENSR_INS5_IJNSA_ILi8EEESE_EEENS5_IJSE_SB_EEEEEEEvNS4_8identityESY_S18_vS19_EENS_8epilogue10collective18CollectiveEpilogueINS1B_23Sm100TmaWarpSpecializedILi3ELi2ELi16ELb1ELb0EEEJSG_NS5_IJNSR_ISE_SB_EENSR_INSA_ILi32EEESB_EEEEESH_SI_SH_SI_NS1B_6fusion15FusionCallbacksIS1F_NS1K_17LinearCombinationISH_fSH_fLNS_15FloatRoundStyleE2EEESG_S1J_JEEENS4_5SM1004TMEM4LOAD26SM100_TMEM_LOAD_16dp256b4xESY_NSZ_INS10_ILi2ELi4ELi3EEES13_NSR_INS5_IJS14_S1H_EEENS5_IJS1H_SB_EEEEEEENS4_17SM75_U32x4_LDSM_NENS4_14SM90_TMA_STOREES1Y_NS4_17SM90_U32x4_STSM_NENS4_39AutoVectorizingCopyWithAssumedAlignmentILi128EEEEEEvvEEEEvNT_6ParamsE)
	.align		4
        /*000c*/ 	.word	index@(__assertfail)
	.align		4
        /*0010*/ 	.word	0x00000000
	.align		4
        /*0014*/ 	.word	0xfffffffe
	.align		4
        /*0018*/ 	.word	0x00000000
	.align		4
        /*001c*/ 	.word	0xfffffffd
	.align		4
        /*0020*/ 	.word	0x00000000
	.align		4
        /*0024*/ 	.word	0xfffffffc


//--------------------- .nv.constant4             --------------------------
	.section	.nv.constant4,"a",@progbits
	.align	8
	.align		8
.nv.constant4:
        /*0000*/ 	.dword	__assertfail
	.align		8
        /*0008*/ 	.dword	__unnamed_1
	.align		8
        /*0010*/ 	.dword	__unnamed_2
	.align		8
        /*0018*/ 	.dword	_ZN39_INTERNAL_39c58774_4_k_cu_48342cc7_65294cuda3std3__45__cpo5beginE
	.align		8
        /*0020*/ 	.dword	_ZN39_INTERNAL_39c58774_4_k_cu_48342cc7_65294cuda3std3__45__cpo3endE
	.align		8
        /*0028*/ 	.dword	_ZN39_INTERNAL_39c58774_4_k_cu_48342cc7_65294cuda3std3__45__cpo6cbeginE
	.align		8
        /*0030*/ 	.dword	_ZN39_INTERNAL_39c58774_4_k_cu_48342cc7_65294cuda3std3__45__cpo4cendE
	.align		8
        /*0038*/ 	.dword	_ZN39_INTERNAL_39c58774_4_k_cu_48342cc7_65294cuda3std3__441_GLOBAL__N__39c58774_4_k_cu_48342cc7_65296ignoreE
	.align		8
        /*0040*/ 	.dword	_ZN39_INTERNAL_39c58774_4_k_cu_48342cc7_65294cuda3std3__419piecewise_constructE
	.align		8
        /*0048*/ 	.dword	_ZN39_INTERNAL_39c58774_4_k_cu_48342cc7_65294cuda3std3__48in_placeE
	.align		8
        /*0050*/ 	.dword	_ZN39_INTERNAL_39c58774_4_k_cu_48342cc7_65294cuda3std6ranges3__45__cpo4swapE
	.align		8
        /*0058*/ 	.dword	_ZN39_INTERNAL_39c58774_4_k_cu_48342cc7_65294cuda3std6ranges3__45__cpo9iter_moveE
	.align		8
        /*0060*/ 	.dword	_ZN39_INTERNAL_39c58774_4_k_cu_48342cc7_65294cute7productE
	.align		8
        /*0068*/ 	.dword	_ZN39_INTERNAL_39c58774_4_k_cu_48342cc7_65294cute1_E
	.align		8
        /*0070*/ 	.dword	$str$25
	.align		8
        /*0078*/ 	.dword	$str$26
	.align		8
        /*0080*/ 	.dword	$str$27
	.align		8
        /*0088*/ 	.dword	$str$28


//--------------------- .text._ZN7cutlass13device_kernelINS_4gemm6kernel13GemmUniversalIN4cute5tupleIJiiiiEEENS1_10collective13CollectiveMmaINS1_35MainloopSm100TmaUmmaWarpSpecializedILi5ELi2ELi4ENS5_IJNS4_1CILi1EEESB_SB_EEEEENS5_IJNSA_ILi64EEESE_NSA_ILi128EEEEEENS_6half_tENS5_IJlSB_lEEESH_SI_NS4_8TiledMMAINS4_8MMA_AtomIJNS4_20SM100_MMA_F16BF16_SSISH_SH_fLi64ELi64ELNS4_4UMMA5MajorE0ELSN_0ELNSM_7ScaleInE0ELSO_0EEEEEENS4_6LayoutISC_NS5_IJNSA_ILi0EEESS_SS_EEEEENS5_IJNS4_10UnderscoreESV_SV_EEEEENS4_13SM90_TMA_LOADENS4_14ComposedLayoutINS4_7SwizzleILi3ELi4ELi3EEENS4_18smem_ptr_flag_bitsILi16EEENSR_INS5_IJNSA_ILi8EEESE_EEENS5_IJSE_SB_EEEEEEEvNS4_8identityESY_S18_vS19_EENS_8epilogue10collective18CollectiveEpilogueINS1B_23Sm100TmaWarpSpecializedILi3ELi2ELi16ELb1ELb0EEEJSG_NS5_IJNSR_ISE_SB_EENSR_INSA_ILi32EEESB_EEEEESH_SI_SH_SI_NS1B_6fusion15FusionCallbacksIS1F_NS1K_17LinearCombinationISH_fSH_fLNS_15FloatRoundStyleE2EEESG_S1J_JEEENS4_5SM1004TMEM4LOAD26SM100_TMEM_LOAD_16dp256b4xESY_NSZ_INS10_ILi2ELi4ELi3EEES13_NSR_INS5_IJS14_S1H_EEENS5_IJS1H_SB_EEEEEEENS4_17SM75_U32x4_LDSM_NENS4_14SM90_TMA_STOREES1Y_NS4_17SM90_U32x4_STSM_NENS4_39AutoVectorizingCopyWithAssumedAlignmentILi128EEEEEEvvEEEEvNT_6ParamsE --------------------------
	.section	.text._ZN7cutlass13device_kernelINS_4gemm6kernel13GemmUniversalIN4cute5tupleIJiiiiEEENS1_10collective13CollectiveMmaINS1_35MainloopSm100TmaUmmaWarpSpecializedILi5ELi2ELi4ENS5_IJNS4_1CILi1EEESB_SB_EEEEENS5_IJNSA_ILi64EEESE_NSA_ILi128EEEEEENS_6half_tENS5_IJlSB_lEEESH_SI_NS4_8TiledMMAINS4_8MMA_AtomIJNS4_20SM100_MMA_F16BF16_SSISH_SH_fLi64ELi64ELNS4_4UMMA5MajorE0ELSN_0ELNSM_7ScaleInE0ELSO_0EEEEEENS4_6LayoutISC_NS5_IJNSA_ILi0EEESS_SS_EEEEENS5_IJNS4_10UnderscoreESV_SV_EEEEENS4_13SM90_TMA_LOADENS4_14ComposedLayoutINS4_7SwizzleILi3ELi4ELi3EEENS4_18smem_ptr_flag_bitsILi16EEENSR_INS5_IJNSA_ILi8EEESE_EEENS5_IJSE_SB_EEEEEEEvNS4_8identityESY_S18_vS19_EENS_8epilogue10collective18CollectiveEpilogueINS1B_23Sm100TmaWarpSpecializedILi3ELi2ELi16ELb1ELb0EEEJSG_NS5_IJNSR_ISE_SB_EENSR_INSA_ILi32EEESB_EEEEESH_SI_SH_SI_NS1B_6fusion15FusionCallbacksIS1F_NS1K_17LinearCombinationISH_fSH_fLNS_15FloatRoundStyleE2EEESG_S1J_JEEENS4_5SM1004TMEM4LOAD26SM100_TMEM_LOAD_16dp256b4xESY_NSZ_INS10_ILi2ELi4ELi3EEES13_NSR_INS5_IJS14_S1H_EEENS5_IJS1H_SB_EEEEEEENS4_17SM75_U32x4_LDSM_NENS4_14SM90_TMA_STOREES1Y_NS4_17SM90_U32x4_STSM_NENS4_39AutoVectorizingCopyWithAssumedAlignmentILi128EEEEEEvvEEEEvNT_6ParamsE,"ax",@progbits
	.align	128
.text._ZN7cutlass13device_kernelINS_4gemm6kernel13GemmUniversalIN4cute5tupleIJiiiiEEENS1_10collective13CollectiveMmaINS1_35MainloopSm100TmaUmmaWarpSpecializedILi5ELi2ELi4ENS5_IJNS4_1CILi1EEESB_SB_EEEEENS5_IJNSA_ILi64EEESE_NSA_ILi128EEEEEENS_6half_tENS5_IJlSB_lEEESH_SI_NS4_8TiledMMAINS4_8MMA_AtomIJNS4_20SM100_MMA_F16BF16_SSISH_SH_fLi64ELi64ELNS4_4UMMA5MajorE0ELSN_0ELNSM_7ScaleInE0ELSO_0EEEEEENS4_6LayoutISC_NS5_IJNSA_ILi0EEESS_SS_EEEEENS5_IJNS4_10UnderscoreESV_SV_EEEEENS4_13SM90_TMA_LOADENS4_14ComposedLayoutINS4_7SwizzleILi3ELi4ELi3EEENS4_18smem_ptr_flag_bitsILi16EEENSR_INS5_IJNSA_ILi8EEESE_EEENS5_IJSE_SB_EEEEEEEvNS4_8identityESY_S18_vS19_EENS_8epilogue10collective18CollectiveEpilogueINS1B_23Sm100TmaWarpSpecializedILi3ELi2ELi16ELb1ELb0EEEJSG_NS5_IJNSR_ISE_SB_EENSR_INSA_ILi32EEESB_EEEEESH_SI_SH_SI_NS1B_6fusion15FusionCallbacksIS1F_NS1K_17LinearCombinationISH_fSH_fLNS_15FloatRoundStyleE2EEESG_S1J_JEEENS4_5SM1004TMEM4LOAD26SM100_TMEM_LOAD_16dp256b4xESY_NSZ_INS10_ILi2ELi4ELi3EEES13_NSR_INS5_IJS14_S1H_EEENS5_IJS1H_SB_EEEEEEENS4_17SM75_U32x4_LDSM_NENS4_14SM90_TMA_STOREES1Y_NS4_17SM90_U32x4_STSM_NENS4_39AutoVectorizingCopyWithAssumedAlignmentILi128EEEEEEvvEEEEvNT_6ParamsE:
        .type           _ZN7cutlass13device_kernelINS_4gemm6kernel13GemmUniversalIN4cute5tupleIJiiiiEEENS1_10collective13CollectiveMmaINS1_35MainloopSm100TmaUmmaWarpSpecializedILi5ELi2ELi4ENS5_IJNS4_1CILi1EEESB_SB_EEEEENS5_IJNSA_ILi64EEESE_NSA_ILi128EEEEEENS_6half_tENS5_IJlSB_lEEESH_SI_NS4_8TiledMMAINS4_8MMA_AtomIJNS4_20SM100_MMA_F16BF16_SSISH_SH_fLi64ELi64ELNS4_4UMMA5MajorE0ELSN_0ELNSM_7ScaleInE0ELSO_0EEEEEENS4_6LayoutISC_NS5_IJNSA_ILi0EEESS_SS_EEEEENS5_IJNS4_10UnderscoreESV_SV_EEEEENS4_13SM90_TMA_LOADENS4_14ComposedLayoutINS4_7SwizzleILi3ELi4ELi3EEENS4_18smem_ptr_flag_bitsILi16EEENSR_INS5_IJNSA_ILi8EEESE_EEENS5_IJSE_SB_EEEEEEEvNS4_8identityESY_S18_vS19_EENS_8epilogue10collective18CollectiveEpilogueINS1B_23Sm100TmaWarpSpecializedILi3ELi2ELi16ELb1ELb0EEEJSG_NS5_IJNSR_ISE_SB_EENSR_INSA_ILi32EEESB_EEEEESH_SI_SH_SI_NS1B_6fusion15FusionCallbacksIS1F_NS1K_17LinearCombinationISH_fSH_fLNS_15FloatRoundStyleE2EEESG_S1J_JEEENS4_5SM1004TMEM4LOAD26SM100_TMEM_LOAD_16dp256b4xESY_NSZ_INS10_ILi2ELi4ELi3EEES13_NSR_INS5_IJS14_S1H_EEENS5_IJS1H_SB_EEEEEEENS4_17SM75_U32x4_LDSM_NENS4_14SM90_TMA_STOREES1Y_NS4_17SM90_U32x4_STSM_NENS4_39AutoVectorizingCopyWithAssumedAlignmentILi128EEEEEEvvEEEEvNT_6ParamsE,@function
        .size           _ZN7cutlass13device_kernelINS_4gemm6kernel13GemmUniversalIN4cute5tupleIJiiiiEEENS1_10collective13CollectiveMmaINS1_35MainloopSm100TmaUmmaWarpSpecializedILi5ELi2ELi4ENS5_IJNS4_1CILi1EEESB_SB_EEEEENS5_IJNSA_ILi64EEESE_NSA_ILi128EEEEEENS_6half_tENS5_IJlSB_lEEESH_SI_NS4_8TiledMMAINS4_8MMA_AtomIJNS4_20SM100_MMA_F16BF16_SSISH_SH_fLi64ELi64ELNS4_4UMMA5MajorE0ELSN_0ELNSM_7ScaleInE0ELSO_0EEEEEENS4_6LayoutISC_NS5_IJNSA_ILi0EEESS_SS_EEEEENS5_IJNS4_10UnderscoreESV_SV_EEEEENS4_13SM90_TMA_LOADENS4_14ComposedLayoutINS4_7SwizzleILi3ELi4ELi3EEENS4_18smem_ptr_flag_bitsILi16EEENSR_INS5_IJNSA_ILi8EEESE_EEENS5_IJSE_SB_EEEEEEEvNS4_8identityESY_S18_vS19_EENS_8epilogue10collective18CollectiveEpilogueINS1B_23Sm100TmaWarpSpecializedILi3ELi2ELi16ELb1ELb0EEEJSG_NS5_IJNSR_ISE_SB_EENSR_INSA_ILi32EEESB_EEEEESH_SI_SH_SI_NS1B_6fusion15FusionCallbacksIS1F_NS1K_17LinearCombinationISH_fSH_fLNS_15FloatRoundStyleE2EEESG_S1J_JEEENS4_5SM1004TMEM4LOAD26SM100_TMEM_LOAD_16dp256b4xESY_NSZ_INS10_ILi2ELi4ELi3EEES13_NSR_INS5_IJS14_S1H_EEENS5_IJS1H_SB_EEEEEEENS4_17SM75_U32x4_LDSM_NENS4_14SM90_TMA_STOREES1Y_NS4_17SM90_U32x4_STSM_NENS4_39AutoVectorizingCopyWithAssumedAlignmentILi128EEEEEEvvEEEEvNT_6ParamsE,(.L_x_157 - _ZN7cutlass13device_kernelINS_4gemm6kernel13GemmUniversalIN4cute5tupleIJiiiiEEENS1_10collective13CollectiveMmaINS1_35MainloopSm100TmaUmmaWarpSpecializedILi5ELi2ELi4ENS5_IJNS4_1CILi1EEESB_SB_EEEEENS5_IJNSA_ILi64EEESE_NSA_ILi128EEEEEENS_6half_tENS5_IJlSB_lEEESH_SI_NS4_8TiledMMAINS4_8MMA_AtomIJNS4_20SM100_MMA_F16BF16_SSISH_SH_fLi64ELi64ELNS4_4UMMA5MajorE0ELSN_0ELNSM_7ScaleInE0ELSO_0EEEEEENS4_6LayoutISC_NS5_IJNSA_ILi0EEESS_SS_EEEEENS5_IJNS4_10UnderscoreESV_SV_EEEEENS4_13SM90_TMA_LOADENS4_14ComposedLayoutINS4_7SwizzleILi3ELi4ELi3EEENS4_18smem_ptr_flag_bitsILi16EEENSR_INS5_IJNSA_ILi8EEESE_EEENS5_IJSE_SB_EEEEEEEvNS4_8identityESY_S18_vS19_EENS_8epilogue10collective18CollectiveEpilogueINS1B_23Sm100TmaWarpSpecializedILi3ELi2ELi16ELb1ELb0EEEJSG_NS5_IJNSR_ISE_SB_EENSR_INSA_ILi32EEESB_EEEEESH_SI_SH_SI_NS1B_6fusion15FusionCallbacksIS1F_NS1K_17LinearCombinationISH_fSH_fLNS_15FloatRoundStyleE2EEESG_S1J_JEEENS4_5SM1004TMEM4LOAD26SM100_TMEM_LOAD_16dp256b4xESY_NSZ_INS10_ILi2ELi4ELi3EEES13_NSR_INS5_IJS14_S1H_EEENS5_IJS1H_SB_EEEEEEENS4_17SM75_U32x4_LDSM_NENS4_14SM90_TMA_STOREES1Y_NS4_17SM90_U32x4_STSM_NENS4_39AutoVectorizingCopyWithAssumedAlignmentILi128EEEEEEvvEEEEvNT_6ParamsE)
        .other          _ZN7cutlass13device_kernelINS_4gemm6kernel13GemmUniversalIN4cute5tupleIJiiiiEEENS1_10collective13CollectiveMmaINS1_35MainloopSm100TmaUmmaWarpSpecializedILi5ELi2ELi4ENS5_IJNS4_1CILi1EEESB_SB_EEEEENS5_IJNSA_ILi64EEESE_NSA_ILi128EEEEEENS_6half_tENS5_IJlSB_lEEESH_SI_NS4_8TiledMMAINS4_8MMA_AtomIJNS4_20SM100_MMA_F16BF16_SSISH_SH_fLi64ELi64ELNS4_4UMMA5MajorE0ELSN_0ELNSM_7ScaleInE0ELSO_0EEEEEENS4_6LayoutISC_NS5_IJNSA_ILi0EEESS_SS_EEEEENS5_IJNS4_10UnderscoreESV_SV_EEEEENS4_13SM90_TMA_LOADENS4_14ComposedLayoutINS4_7SwizzleILi3ELi4ELi3EEENS4_18smem_ptr_flag_bitsILi16EEENSR_INS5_IJNSA_ILi8EEESE_EEENS5_IJSE_SB_EEEEEEEvNS4_8identityESY_S18_vS19_EENS_8epilogue10collective18CollectiveEpilogueINS1B_23Sm100TmaWarpSpecializedILi3ELi2ELi16ELb1ELb0EEEJSG_NS5_IJNSR_ISE_SB_EENSR_INSA_ILi32EEESB_EEEEESH_SI_SH_SI_NS1B_6fusion15FusionCallbacksIS1F_NS1K_17LinearCombinationISH_fSH_fLNS_15FloatRoundStyleE2EEESG_S1J_JEEENS4_5SM1004TMEM4LOAD26SM100_TMEM_LOAD_16dp256b4xESY_NSZ_INS10_ILi2ELi4ELi3EEES13_NSR_INS5_IJS14_S1H_EEENS5_IJS1H_SB_EEEEEEENS4_17SM75_U32x4_LDSM_NENS4_14SM90_TMA_STOREES1Y_NS4_17SM90_U32x4_STSM_NENS4_39AutoVectorizingCopyWithAssumedAlignmentILi128EEEEEEvvEEEEvNT_6ParamsE,@"STO_CUDA_ENTRY STV_DEFAULT"
_ZN7cutlass13device_kernelINS_4gemm6kernel13GemmUniversalIN4cute5tupleIJiiiiEEENS1_10collective13CollectiveMmaINS1_35MainloopSm100TmaUmmaWarpSpecializedILi5ELi2ELi4ENS5_IJNS4_1CILi1EEESB_SB_EEEEENS5_IJNSA_ILi64EEESE_NSA_ILi128EEEEEENS_6half_tENS5_IJlSB_lEEESH_SI_NS4_8TiledMMAINS4_8MMA_AtomIJNS4_20SM100_MMA_F16BF16_SSISH_SH_fLi64ELi64ELNS4_4UMMA5MajorE0ELSN_0ELNSM_7ScaleInE0ELSO_0EEEEEENS4_6LayoutISC_NS5_IJNSA_ILi0EEESS_SS_EEEEENS5_IJNS4_10UnderscoreESV_SV_EEEEENS4_13SM90_TMA_LOADENS4_14ComposedLayoutINS4_7SwizzleILi3ELi4ELi3EEENS4_18smem_ptr_flag_bitsILi16EEENSR_INS5_IJNSA_ILi8EEESE_EEENS5_IJSE_SB_EEEEEEEvNS4_8identityESY_S18_vS19_EENS_8epilogue10collective18CollectiveEpilogueINS1B_23Sm100TmaWarpSpecializedILi3ELi2ELi16ELb1ELb0EEEJSG_NS5_IJNSR_ISE_SB_EENSR_INSA_ILi32EEESB_EEEEESH_SI_SH_SI_NS1B_6fusion15FusionCallbacksIS1F_NS1K_17LinearCombinationISH_fSH_fLNS_15FloatRoundStyleE2EEESG_S1J_JEEENS4_5SM1004TMEM4LOAD26SM100_TMEM_LOAD_16dp256b4xESY_NSZ_INS10_ILi2ELi4ELi3EEES13_NSR_INS5_IJS14_S1H_EEENS5_IJS1H_SB_EEEEEEENS4_17SM75_U32x4_LDSM_NENS4_14SM90_TMA_STOREES1Y_NS4_17SM90_U32x4_STSM_NENS4_39AutoVectorizingCopyWithAssumedAlignmentILi128EEEEEEvvEEEEvNT_6ParamsE:
[----:B------:R-:W1:Y:S01]  /*0000*/  LDC R1, c[0x0][0x37c] ;  /* 0x0000df00ff017b82 */ /* 0x000e620000000800 */
[----:B------:R-:W2:Y:S01]  /*0010*/  S2R R70, SR_TID.X ;  /* 0x0000000000467919 */ /* 0x000ea20000002100 */
[----:B------:R-:W3:Y:S01]  /*0020*/  LDCU.64 UR4, c[0x0][0x890] ;  /* 0x00011200ff0477ac */ /* 0x000ee20008000a00 */
[----:B------:R-:W-:Y:S02]  /*0030*/  PRMT R60, RZ, 0x7610, R60 ;  /* 0x00007610ff3c7816 */ /* 0x000fe4000000003c */
[----:B------:R-:W-:Y:S01]  /*0040*/  ELECT P5, URZ, PT ;  /* 0x0000000000ff782f */ /* 0x000fe200038a0000 */
[----:B------:R-:W4:Y:S01]  /*0050*/  LDCU.64 UR46, c[0x0][0x358] ;  /* 0x00006b00ff2e77ac */ /* 0x000f220008000a00 */
[----:B---3--:R-:W-:-:S04]  /*0060*/  UISETP.NE.U32.AND UP0, UPT, UR4, URZ, UPT ;  /* 0x000000ff0400728c */ /* 0x008fc8000bf05070 */
[----:B------:R-:W-:Y:S01]  /*0070*/  UISETP.NE.AND.EX UP0, UPT, UR5, URZ, UPT, UP0 ;  /* 0x000000ff0500728c */ /* 0x000fe2000bf05300 */
[----:B--2---:R-:W-:-:S05]  /*0080*/  SHF.R.U32.HI R65, RZ, 0x5, R70 ;  /* 0x00000005ff417819 */ /* 0x004fca0000011646 */
[----:B------:R-:W2:Y:S02]  /*0090*/  SHFL.IDX PT, R0, R65, RZ, 0x1f ;  /* 0x00001fff41007589 */ /* 0x000ea400000e0000 */
[----:B--2---:R-:W-:Y:S01]  /*00a0*/  R2UR UR8, R0 ;  /* 0x00000000000872ca */ /* 0x004fe200000e0000 */
[----:B-1--4-:R-:W-:-:S14]  /*00b0*/  BRA.U UP0, `(.L_x_0) ;  /* 0x00000001002c7547 */ /* 0x012fdc000b800000 */
[----:B------:R-:W1:Y:S02]  /*00c0*/  LDCU.64 UR6, c[0x0][0x888] ;  /* 0x00011100ff0677ac */ /* 0x000e640008000a00 */
[----:B-1----:R-:W-:-:S04]  /*00d0*/  UISETP.NE.U32.AND UP0, UPT, UR6, URZ, UPT ;  /* 0x000000ff0600728c */ /* 0x002fc8000bf05070 */
[----:B------:R-:W-:-:S09]  /*00e0*/  UISETP.NE.AND.EX UP0, UPT, UR7, URZ, UPT, UP0 ;  /* 0x000000ff0700728c */ /* 0x000fd2000bf05300 */
[----:B------:R-:W-:Y:S05]  /*00f0*/  BRA.U !UP0, `(.L_x_1) ;  /* 0x0000000108107547 */ /* 0x000fea000b800000 */
[----:B------:R-:W1:Y:S02]  /*0100*/  LDC.64 R2, c[0x0][0x888] ;  /* 0x00022200ff027b82 */ /* 0x000e640000000a00 */
[----:B-1----:R1:W5:Y:S01]  /*0110*/  LDG.E R35, desc[UR46][R2.64] ;  /* 0x0000002e02237981 */ /* 0x002362000c1e1900 */
[----:B------:R-:W-:Y:S01]  /*0120*/  HFMA2 R60, -RZ, RZ, 0, 5.9604644775390625e-08 ;  /* 0x00000001ff3c7431 */ /* 0x000fe200000001ff */
[----:B------:R-:W-:Y:S05]  /*0130*/  BRA `(.L_x_0) ;  /* 0x00000000000c7947 */ /* 0x000fea0003800000 */
.L_x_1:
[----:B------:R-:W1:Y:S01]  /*0140*/  LDCU UR6, c[0x0][0x880] ;  /* 0x00011000ff0677ac */ /* 0x000e620008000800 */
[----:B------:R-:W-:Y:S01]  /*0150*/  HFMA2 R60, -RZ, RZ, 0, 5.9604644775390625e-08 ;  /* 0x00000001ff3c7431 */ /* 0x000fe200000001ff */
[----:B-1----:R-:W-:-:S07]  /*0160*/  MOV R35, UR6 ;  /* 0x0000000600237c02 */ /* 0x002fce0008000f00 */
.L_x_0:
[----:B------:R-:W2:Y:S02]  /*0170*/  LDCU.64 UR6, c[0x0][0x8b0] ;  /* 0x00011600ff0677ac */ /* 0x000ea40008000a00 */
[----:B--2---:R-:W-:-:S04]  /*0180*/  UISETP.NE.U32.AND UP0, UPT, UR6, URZ, UPT ;  /* 0x000000ff0600728c */ /* 0x004fc8000bf05070 */
[----:B------:R-:W-:-:S09]  /*0190*/  UISETP.NE.AND.EX UP0, UPT, UR7, URZ, UPT, UP0 ;  /* 0x000000ff0700728c */ /* 0x000fd2000bf05300 */
[----:B------:R-:W-:Y:S05]  /*01a0*/  BRA.U UP0, `(.L_x_2) ;  /* 0x0000000100247547 */ /* 0x000fea000b800000 */
[----:B------:R-:W2:Y:S02]  /*01b0*/  LDCU.64 UR6, c[0x0][0x8a8] ;  /* 0x00011500ff0677ac */ /* 0x000ea40008000a00 */
[----:B--2---:R-:W-:-:S04]  /*01c0*/  UISETP.NE.U32.AND UP0, UPT, UR6, URZ, UPT ;  /* 0x000000ff0600728c */ /* 0x004fc8000bf05070 */
[----:B------:R-:W-:-:S09]  /*01d0*/  UISETP.NE.AND.EX UP0, UPT, UR7, URZ, UPT, UP0 ;  /* 0x000000ff0700728c */ /* 0x000fd2000bf05300 */
[----:B------:R-:W-:Y:S05]  /*01e0*/  BRA.U !UP0, `(.L_x_3) ;  /* 0x00000001080c7547 */ /* 0x000fea000b800000 */
[----:B-1----:R-:W1:Y:S02]  /*01f0*/  LDC.64 R2, c[0x0][0x8a8] ;  /* 0x00022a00ff027b82 */ /* 0x002e640000000a00 */
[----:B-1----:R2:W5:Y:S01]  /*0200*/  LDG.E R33, desc[UR46][R2.64] ;  /* 0x0000002e02217981 */ /* 0x002562000c1e1900 */
[----:B------:R-:W-:Y:S05]  /*0210*/  BRA `(.L_x_2) ;  /* 0x0000000000087947 */ /* 0x000fea0003800000 */
.L_x_3:
[----:B------:R-:W2:Y:S02]  /*0220*/  LDCU UR6, c[0x0][0x8a0] ;  /* 0x00011400ff0677ac */ /* 0x000ea40008000800 */
[----:B--2---:R-:W-:Y:S02]  /*0230*/  MOV R33, UR6 ;  /* 0x0000000600217c02 */ /* 0x004fe40008000f00 */
.L_x_2:
[----:B------:R-:W-:Y:S01]  /*0240*/  IMAD.U32 R0, RZ, RZ, UR8 ;  /* 0x00000008ff007e24 */ /* 0x000fe2000f8e00ff */
[----:B------:R-:W-:Y:S04]  /*0250*/  BSSY.RECONVERGENT B0, `(.L_x_4) ;  /* 0x000000c000007945 */ /* 0x000fe80003800200 */
[C---:B------:R-:W-:Y:S02]  /*0260*/  ISETP.NE.OR P1, PT, R0.reuse, 0x1, !P5 ;  /* 0x000000010000780c */ /* 0x040fe40006f25670 */
[----:B------:R-:W-:-:S11]  /*0270*/  ISETP.NE.OR P0, PT, R0, 0x3, !P5 ;  /* 0x000000030000780c */ /* 0x000fd60006f05670 */
[----:B------:R-:W-:Y:S05]  /*0280*/  @P1 BRA `(.L_x_5) ;  /* 0x0000000000201947 */ /* 0x000fea0003800000 */
[----:B------:R-:W3:Y:S02]  /*0290*/  LDCU.64 UR6, c[0x0][0x348] ;  /* 0x00006900ff0677ac */ /* 0x000ee40008000a00 */
[----:B---3--:R-:W-:Y:S02]  /*02a0*/  UIADD3 UR10, UP1, UPT, UR6, 0x80, URZ ;  /* 0x00000080060a7890 */ /* 0x008fe4000ff3e0ff */
[----:B------:R-:W-:Y:S02]  /*02b0*/  UIADD3 UR6, UP0, UPT, UR6, 0x180, URZ ;  /* 0x0000018006067890 */ /* 0x000fe4000ff1e0ff */
[----:B------:R-:W-:Y:S02]  /*02c0*/  UIADD3.X UR11, UPT, UPT, URZ, UR7, URZ, UP1, !UPT ;  /* 0x00000007ff0b7290 */ /* 0x000fe40008ffe4ff */
[----:B------:R-:W-:-:S07]  /*02d0*/  UIADD3.X UR7, UPT, UPT, URZ, UR7, URZ, UP0, !UPT ;  /* 0x00000007ff077290 */ /* 0x000fce00087fe4ff */
[----:B------:R3:W-:Y:S02]  /*02e0*/  UTMACCTL.PF [UR10] ;  /* 0x000000000a0079b9 */ /* 0x0007e40008040000 */
[----:B------:R3:W-:Y:S02]  /*02f0*/  UTMACCTL.PF [UR6] ;  /* 0x00000000060079b9 */ /* 0x0007e40008040000 */
[----:B---3--:R-:W-:Y:S01]  /*0300*/  NOP ;  /* 0x0000000000007918 */ /* 0x008fe20000000000 */
.L_x_5:
[----:B------:R-:W-:Y:S05]  /*0310*/  BSYNC.RECONVERGENT B0 ;  /* 0x0000000000007941 */ /* 0x000fea0003800200 */
.L_x_4:
[----:B------:R-:W-:Y:S04]  /*0320*/  BSSY.RECONVERGENT B0, `(.L_x_6) ;  /* 0x000000a000007945 */ /* 0x000fe80003800200 */
        /* <DEDUP_REMOVED lines=9> */
.L_x_7:
[----:B------:R-:W-:Y:S05]  /*03c0*/  BSYNC.RECONVERGENT B0 ;  /* 0x0000000000007941 */ /* 0x000fea0003800200 */
.L_x_6:
[----:B------:R-:W3:Y:S01]  /*03d0*/  LDCU.64 UR6, c[0x0][0x888] ;  /* 0x00011100ff0677ac */ /* 0x000ee20008000a00 */
[----:B------:R-:W-:Y:S02]  /*03e0*/  UISETP.EQ.U32.AND UP1, UPT, UR4, URZ, UPT ;  /* 0x000000ff0400728c */ /* 0x000fe4000bf22070 */
[----:B------:R-:W-:Y:S02]  /*03f0*/  UPLOP3.LUT UP2, UPT, UPT, UPT, UPT, 0x80, 0x8 ;  /* 0x000000000008789c */ /* 0x000fe40003f4f070 */
[----:B---3--:R-:W-:-:S04]  /*0400*/  UISETP.NE.U32.AND UP0, UPT, UR6, URZ, UPT ;  /* 0x000000ff0600728c */ /* 0x008fc8000bf05070 */
[----:B------:R-:W-:-:S04]  /*0410*/  UISETP.NE.AND.EX UP0, UPT, UR7, URZ, UPT, UP0 ;  /* 0x000000ff0700728c */ /* 0x000fc8000bf05300 */
[----:B------:R-:W-:-:S04]  /*0420*/  UISETP.EQ.OR.EX UP3, UPT, UR5, URZ, !UP0, UP1 ;  /* 0x000000ff0500728c */ /* 0x000fc8000c762710 */
[----:B------:R-:W-:-:S05]  /*0430*/  UP2UR UR53, UPR, URZ, 0x8 ;  /* 0x00000008ff357883 */ /* 0x000fca0008000000 */
[----:B------:R-:W-:Y:S07]  /*0440*/  BRA.U !UP3, `(.L_x_8) ;  /* 0x000000010b207547 */ /* 0x000fee000b800000 */
[----:B------:R-:W-:Y:S01]  /*0450*/  UISETP.NE.U32.AND UP2, UPT, UR4, URZ, UPT ;  /* 0x000000ff0400728c */ /* 0x000fe2000bf45070 */
[----:B-----5:R-:W-:Y:S01]  /*0460*/  FSETP.NEU.AND P0, PT, R35, RZ, PT ;  /* 0x000000ff2300720b */ /* 0x020fe20003f0d000 */
[----:B------:R-:W-:Y:S02]  /*0470*/  USEL UR4, URZ, 0xffffffff, UP0 ;  /* 0xffffffffff047887 */ /* 0x000fe40008000000 */
[----:B------:R-:W-:-:S10]  /*0480*/  UISETP.NE.AND.EX UP2, UPT, UR5, URZ, UPT, UP2 ;  /* 0x000000ff0500728c */ /* 0x000fd4000bf45320 */
[----:B------:R-:W-:Y:S01]  /*0490*/  VOTEU.ANY UP1, P0 ;  /* 0x0000000000ff7886 */ /* 0x000fe20000020100 */
[----:B------:R-:W-:-:S04]  /*04a0*/  @!UP2 USEL UR4, URZ, 0xffffffff, UP1 ;  /* 0xffffffffff04a887 */ /* 0x000fc80008800000 */
[----:B------:R-:W-:-:S04]  /*04b0*/  ULOP3.LUT UR4, UR4, 0x1, URZ, 0xc0, !UPT ;  /* 0x0000000104047892 */ /* 0x000fc8000f8ec0ff */
[----:B------:R-:W-:-:S11]  /*04c0*/  UISETP.NE.U32.AND UP2, UPT, UR4, 0x1, UPT ;  /* 0x000000010400788c */ /* 0x000fd6000bf45070 */
.L_x_8:
[----:B-12---:R-:W1:Y:S01]  /*04d0*/  SHFL.IDX PT, R2, R65, RZ, 0x1f ;  /* 0x00001fff41027589 */ /* 0x006e6200000e0000 */
[----:B------:R-:W-:-:S04]  /*04e0*/  UISETP.NE.AND UP1, UPT, UR8, 0x2, UPT ;  /* 0x000000020800788c */ /* 0x000fc8000bf25270 */
[----:B------:R-:W-:Y:S01]  /*04f0*/  USEL UR6, URZ, 0x1, UP1 ;  /* 0x00000001ff067887 */ /* 0x000fe20008800000 */
[----:B-1----:R-:W-:-:S13]  /*0500*/  ISETP.NE.AND P0, PT, R2, RZ, PT ;  /* 0x000000ff0200720c */ /* 0x002fda0003f05270 */
[----:B------:R-:W-:Y:S05]  /*0510*/  @P0 BRA `(.L_x_9) ;  /* 0x0000000000500947 */ /* 0x000fea0003800000 */
[----:B------:R-:W1:Y:S01]  /*0520*/  S2UR UR5, SR_CgaCtaId ;  /* 0x00000000000579c3 */ /* 0x000e620000008800 */
[----:B------:R-:W-:Y:S01]  /*0530*/  UMOV UR7, 0x400 ;  /* 0x0000040000077882 */ /* 0x000fe20000000000 */
[----:B------:R-:W-:Y:S01]  /*0540*/  UMOV UR4, 0x1 ;  /* 0x0000000100047882 */ /* 0x000fe20000000000 */
[----:B------:R-:W-:Y:S01]  /*0550*/  ELECT P0, URZ, PT ;  /* 0x0000000000ff782f */ /* 0x000fe20003800000 */
[----:B------:R-:W-:-:S04]  /*0560*/  UIADD3 UR10, UPT, UPT, -UR4, 0x100000, URZ ;  /* 0x00100000040a7890 */ /* 0x000fc8000fffe1ff */
[----:B------:R-:W-:Y:S02]  /*0570*/  USHF.L.U32 UR11, UR10, 0xb, URZ ;  /* 0x0000000b0a0b7899 */ /* 0x000fe400080006ff */
[----:B------:R-:W-:Y:S02]  /*0580*/  USHF.L.U32 UR10, UR10, 0x1, URZ ;  /* 0x000000010a0a7899 */ /* 0x000fe400080006ff */
[----:B-1----:R-:W-:Y:S01]  /*0590*/  ULEA UR5, UR5, UR7, 0x18 ;  /* 0x0000000705057291 */ /* 0x002fe2000f8ec0ff */
[----:B------:R-:W1:Y:S11]  /*05a0*/  FENCE.VIEW.ASYNC.S ;  /* 0x00000000000073c6 */ /* 0x000e760000000000 */
[----:B-1----:R1:W2:Y:S01]  /*05b0*/  SYNCS.EXCH.64 URZ, [UR5], UR10 ;  /* 0x0000000a05ff75b2 */ /* 0x0022a20008000100 */
[----:B------:R1:W3:Y:S01]  /*05c0*/  SYNCS.EXCH.64 URZ, [UR5+0x28], UR10 ;  /* 0x0000280a05ff75b2 */ /* 0x0002e20008000100 */
[----:B------:R1:W4:Y:S01]  /*05d0*/  SYNCS.EXCH.64 URZ, [UR5+0x8], UR10 ;  /* 0x0000080a05ff75b2 */ /* 0x0003220008000100 */
[----:B------:R1:W1:Y:S01]  /*05e0*/  SYNCS.EXCH.64 URZ, [UR5+0x30], UR10 ;  /* 0x0000300a05ff75b2 */ /* 0x0002620008000100 */
[----:B------:R1:W1:Y:S01]  /*05f0*/  SYNCS.EXCH.64 URZ, [UR5+0x10], UR10 ;  /* 0x0000100a05ff75b2 */ /* 0x0002620008000100 */
[----:B------:R1:W1:Y:S01]  /*0600*/  SYNCS.EXCH.64 URZ, [UR5+0x38], UR10 ;  /* 0x0000380a05ff75b2 */ /* 0x0002620008000100 */
[----:B------:R1:W1:Y:S01]  /*0610*/  SYNCS.EXCH.64 URZ, [UR5+0x18], UR10 ;  /* 0x0000180a05ff75b2 */ /* 0x0002620008000100 */
[----:B------:R1:W1:Y:S01]  /*0620*/  SYNCS.EXCH.64 URZ, [UR5+0x40], UR10 ;  /* 0x0000400a05ff75b2 */ /* 0x0002620008000100 */
[----:B------:R1:W1:Y:S01]  /*0630*/  SYNCS.EXCH.64 URZ, [UR5+0x20], UR10 ;  /* 0x0000200a05ff75b2 */ /* 0x0002620008000100 */
[----:B------:R1:W1:Y:S01]  /*0640*/  SYNCS.EXCH.64 URZ, [UR5+0x48], UR10 ;  /* 0x0000480a05ff75b2 */ /* 0x0002620008000100 */
[----:B------:R-:W-:Y:S01]  /*0650*/  NOP ;  /* 0x0000000000007918 */ /* 0x000fe20000000000 */
.L_x_9:
[----:B------:R-:W2:Y:S01]  /*0660*/  SHFL.IDX PT, R2, R65, RZ, 0x1f ;  /* 0x00001fff41027589 */ /* 0x000ea200000e0000 */
[----:B------:R-:W-:Y:S01]  /*0670*/  NOP ;  /* 0x0000000000007918 */ /* 0x000fe20000000000 */
[----:B--2---:R-:W-:-:S13]  /*0680*/  ISETP.NE.AND P0, PT, R2, 0x1, PT ;  /* 0x000000010200780c */ /* 0x004fda0003f05270 */
[----:B------:R-:W-:Y:S05]  /*0690*/  @P0 BRA `(.L_x_10) ;  /* 0x0000000000500947 */ /* 0x000fea0003800000 */
[----:B------:R-:W2:Y:S01]  /*06a0*/  S2UR UR7, SR_CgaCtaId ;  /* 0x00000000000779c3 */ /* 0x000ea20000008800 */
[----:B------:R-:W-:Y:S01]  /*06b0*/  UMOV UR9, 0x400 ;  /* 0x0000040000097882 */ /* 0x000fe20000000000 */
[----:B-1----:R-:W-:Y:S01]  /*06c0*/  UMOV UR5, 0x20 ;  /* 0x0000002000057882 */ /* 0x002fe20000000000 */
[----:B------:R-:W-:Y:S01]  /*06d0*/  UMOV UR4, 0x80 ;  /* 0x0000008000047882 */ /* 0x000fe20000000000 */
[----:B------:R-:W-:-:S04]  /*06e0*/  UIADD3 UR10, UPT, UPT, -UR5, 0x100000, URZ ;  /* 0x00100000050a7890 */ /* 0x000fc8000fffe1ff */
[----:B------:R-:W-:Y:S02]  /*06f0*/  USHF.L.U32 UR11, UR10, 0xb, URZ ;  /* 0x0000000b0a0b7899 */ /* 0x000fe400080006ff */
[----:B------:R-:W-:Y:S02]  /*0700*/  USHF.L.U32 UR10, UR10, 0x1, URZ ;  /* 0x000000010a0a7899 */ /* 0x000fe400080006ff */
[----:B------:R-:W-:-:S04]  /*0710*/  UIADD3 UR4, UPT, UPT, -UR4, 0x100000, URZ ;  /* 0x0010000004047890 */ /* 0x000fc8000fffe1ff */
[----:B------:R-:W-:Y:S02]  /*0720*/  USHF.L.U32 UR5, UR4, 0xb, URZ ;  /* 0x0000000b04057899 */ /* 0x000fe400080006ff */
[----:B------:R-:W-:Y:S01]  /*0730*/  USHF.L.U32 UR4, UR4, 0x1, URZ ;  /* 0x0000000104047899 */ /* 0x000fe200080006ff */
[----:B------:R-:W-:Y:S01]  /*0740*/  ELECT P0, URZ, PT ;  /* 0x0000000000ff782f */ /* 0x000fe20003800000 */
[----:B--2---:R-:W-:Y:S01]  /*0750*/  ULEA UR7, UR7, UR9, 0x18 ;  /* 0x0000000907077291 */ /* 0x004fe2000f8ec0ff */
[----:B------:R-:W1:Y:S11]  /*0760*/  FENCE.VIEW.ASYNC.S ;  /* 0x00000000000073c6 */ /* 0x000e760000000000 */
[----:B-1----:R2:W1:Y:S01]  /*0770*/  SYNCS.EXCH.64 URZ, [UR7+0x50], UR10 ;  /* 0x0000500a07ff75b2 */ /* 0x0024620008000100 */
[----:B------:R2:W1:Y:S01]  /*0780*/  SYNCS.EXCH.64 URZ, [UR7+0x68], UR4 ;  /* 0x0000680407ff75b2 */ /* 0x0004620008000100 */
[----:B------:R2:W1:Y:S01]  /*0790*/  SYNCS.EXCH.64 URZ, [UR7+0x58], UR10 ;  /* 0x0000580a07ff75b2 */ /* 0x0004620008000100 */
[----:B------:R2:W1:Y:S01]  /*07a0*/  SYNCS.EXCH.64 URZ, [UR7+0x70], UR4 ;  /* 0x0000700407ff75b2 */ /* 0x0004620008000100 */
[----:B------:R2:W1:Y:S01]  /*07b0*/  SYNCS.EXCH.64 URZ, [UR7+0x60], UR10 ;  /* 0x0000600a07ff75b2 */ /* 0x0004620008000100 */
[----:B------:R2:W1:Y:S02]  /*07c0*/  SYNCS.EXCH.64 URZ, [UR7+0x78], UR4 ;  /* 0x0000780407ff75b2 */ /* 0x0004640008000100 */
[----:B--2---:R-:W-:Y:S01]  /*07d0*/  NOP ;  /* 0x0000000000007918 */ /* 0x004fe20000000000 */
.L_x_10:
[----:B------:R-:W2:Y:S01]  /*07e0*/  SHFL.IDX PT, R2, R65, RZ, 0x1f ;  /* 0x00001fff41027589 */ /* 0x000ea200000e0000 */
[----:B------:R-:W-:Y:S01]  /*07f0*/  NOP ;  /* 0x0000000000007918 */ /* 0x000fe20000000000 */
[----:B--2---:R-:W-:-:S13]  /*0800*/  ISETP.NE.AND P0, PT, R2, 0x3, PT ;  /* 0x000000030200780c */ /* 0x004fda0003f05270 */
[----:B------:R-:W-:Y:S05]  /*0810*/  @P0 BRA `(.L_x_11) ;  /* 0x0000000000300947 */ /* 0x000fea0003800000 */
[----:B-1----:R-:W1:Y:S01]  /*0820*/  S2UR UR5, SR_CgaCtaId ;  /* 0x00000000000579c3 */ /* 0x002e620000008800 */
        /* <DEDUP_REMOVED lines=8> */
[----:B-1----:R2:W1:Y:S01]  /*08b0*/  SYNCS.EXCH.64 URZ, [UR5+0x80], UR10 ;  /* 0x0000800a05ff75b2 */ /* 0x0024620008000100 */
[----:B------:R2:W1:Y:S02]  /*08c0*/  SYNCS.EXCH.64 URZ, [UR5+0x88], UR10 ;  /* 0x0000880a05ff75b2 */ /* 0x0004640008000100 */
[----:B--2---:R-:W-:Y:S01]  /*08d0*/  NOP ;  /* 0x0000000000007918 */ /* 0x004fe20000000000 */
.L_x_11:
[----:B------:R-:W2:Y:S01]  /*08e0*/  SHFL.IDX PT, R2, R65, RZ, 0x1f ;  /* 0x00001fff41027589 */ /* 0x000ea200000e0000 */
[----:B------:R-:W-:Y:S01]  /*08f0*/  NOP ;  /* 0x0000000000007918 */ /* 0x000fe20000000000 */
[----:B--2---:R-:W-:-:S13]  /*0900*/  ISETP.NE.AND P0, PT, R2, 0x4, PT ;  /* 0x000000040200780c */ /* 0x004fda0003f05270 */
[----:B------:R-:W-:Y:S05]  /*0910*/  @P0 BRA `(.L_x_12) ;  /* 0x00000000004c0947 */ /* 0x000fea0003800000 */
[----:B-1----:R-:W1:Y:S01]  /*0920*/  S2UR UR5, SR_CgaCtaId ;  /* 0x00000000000579c3 */ /* 0x002e620000008800 */
[----:B------:R-:W-:Y:S01]  /*0930*/  UMOV UR9, 0x100 ;  /* 0x0000010000097882 */ /* 0x000fe20000000000 */
[----:B------:R-:W-:Y:S01]  /*0940*/  UMOV UR7, 0x400 ;  /* 0x0000040000077882 */ /* 0x000fe20000000000 */
[----:B------:R-:W-:Y:S01]  /*0950*/  USEL UR9, UR9, 0xe0, UP2 ;  /* 0x000000e009097887 */ /* 0x000fe20009000000 */
[----:B------:R-:W-:Y:S01]  /*0960*/  UMOV UR4, 0x1 ;  /* 0x0000000100047882 */ /* 0x000fe20000000000 */
[----:B------:R-:W-:Y:S01]  /*0970*/  ELECT P0, URZ, PT ;  /* 0x0000000000ff782f */ /* 0x000fe20003800000 */
[----:B------:R-:W-:-:S04]  /*0980*/  UIADD3 UR10, UPT, UPT, -UR4, 0x100000, URZ ;  /* 0x00100000040a7890 */ /* 0x000fc8000fffe1ff */
[----:B------:R-:W-:Y:S02]  /*0990*/  USHF.L.U32 UR11, UR10, 0xb, URZ ;  /* 0x0000000b0a0b7899 */ /* 0x000fe400080006ff */
[----:B------:R-:W-:Y:S02]  /*09a0*/  USHF.L.U32 UR10, UR10, 0x1, URZ ;  /* 0x000000010a0a7899 */ /* 0x000fe400080006ff */
[----:B------:R-:W-:-:S04]  /*09b0*/  UIADD3 UR12, UPT, UPT, -UR9, 0x100000, URZ ;  /* 0x00100000090c7890 */ /* 0x000fc8000fffe1ff */
[----:B------:R-:W-:Y:S02]  /*09c0*/  USHF.L.U32 UR13, UR12, 0xb, URZ ;  /* 0x0000000b0c0d7899 */ /* 0x000fe400080006ff */
[----:B------:R-:W-:Y:S02]  /*09d0*/  USHF.L.U32 UR12, UR12, 0x1, URZ ;  /* 0x000000010c0c7899 */ /* 0x000fe400080006ff */
[----:B-1----:R-:W-:Y:S01]  /*09e0*/  ULEA UR5, UR5, UR7, 0x18 ;  /* 0x0000000705057291 */ /* 0x002fe2000f8ec0ff */
[----:B------:R-:W1:Y:S11]  /*09f0*/  FENCE.VIEW.ASYNC.S ;  /* 0x00000000000073c6 */ /* 0x000e760000000000 */
[----:B-1----:R2:W1:Y:S01]  /*0a00*/  SYNCS.EXCH.64 URZ, [UR5+0x90], UR10 ;  /* 0x0000900a05ff75b2 */ /* 0x0024620008000100 */
[----:B------:R2:W1:Y:S01]  /*0a10*/  SYNCS.EXCH.64 URZ, [UR5+0xa0], UR12 ;  /* 0x0000a00c05ff75b2 */ /* 0x0004620008000100 */
[----:B------:R2:W1:Y:S01]  /*0a20*/  SYNCS.EXCH.64 URZ, [UR5+0x98], UR10 ;  /* 0x0000980a05ff75b2 */ /* 0x0004620008000100 */
[----:B------:R2:W1:Y:S02]  /*0a30*/  SYNCS.EXCH.64 URZ, [UR5+0xa8], UR12 ;  /* 0x0000a80c05ff75b2 */ /* 0x0004640008000100 */
[----:B--2---:R-:W-:Y:S01]  /*0a40*/  NOP ;  /* 0x0000000000007918 */ /* 0x004fe20000000000 */
.L_x_12:
        /* <DEDUP_REMOVED lines=22> */
[----:B------:R2:W1:Y:S01]  /*0bb0*/  SYNCS.EXCH.64 URZ, [UR7+0xe0], UR4 ;  /* 0x0000e00407ff75b2 */ /* 0x0004620008000100 */
[----:B------:R2:W1:Y:S01]  /*0bc0*/  SYNCS.EXCH.64 URZ, [UR7+0xc8], UR10 ;  /* 0x0000c80a07ff75b2 */ /* 0x0004620008000100 */
[----:B------:R2:W1:Y:S02]  /*0bd0*/  SYNCS.EXCH.64 URZ, [UR7+0xe8], UR4 ;  /* 0x0000e80407ff75b2 */ /* 0x0004640008000100 */
[----:B--2---:R-:W-:Y:S01]  /*0be0*/  NOP ;  /* 0x0000000000007918 */ /* 0x004fe20000000000 */
.L_x_13:
        /* <DEDUP_REMOVED lines=18> */
.L_x_14:
[----:B-1----:R-:W1:Y:S01]  /*0d10*/  S2UR UR5, SR_CTAID.X ;  /* 0x00000000000579c3 */ /* 0x002e620000002500 */
[----:B------:R-:W-:-:S05]  /*0d20*/  CS2R.32 R59, SR_CgaSize ;  /* 0x00000000003b7805 */ /* 0x000fca0000008a00 */
[----:B------:R-:W-:-:S05]  /*0d30*/  IMAD R59, R59, -0xa0, RZ ;  /* 0xffffff603b3b7824 */ /* 0x000fca00078e02ff */
[----:B------:R-:W-:-:S14]  /*0d40*/  R2UR UR9, R59 ;  /* 0x000000003b0972ca */ /* 0x000fdc00000e0000 */
[----:B------:R-:W2:Y:S01]  /*0d50*/  LDCU UR9, c[0x0][UR9+0x2b0] ;  /* 0x00005600090977ac */ /* 0x000ea20008000800 */
[----:B------:R-:W-:Y:S01]  /*0d60*/  NOP ;  /* 0x0000000000007918 */ /* 0x000fe20000000000 */
[----:B------:R-:W-:-:S05]  /*0d70*/  CS2R.32 R59, SR_CgaSize ;  /* 0x00000000003b7805 */ /* 0x000fca0000008a00 */
[----:B------:R-:W-:-:S05]  /*0d80*/  IMAD R59, R59, -0xa0, RZ ;  /* 0xffffff603b3b7824 */ /* 0x000fca00078e02ff */
[----:B------:R-:W-:-:S14]  /*0d90*/  R2UR UR7, R59 ;  /* 0x000000003b0772ca */ /* 0x000fdc00000e0000 */
[----:B------:R-:W3:Y:S01]  /*0da0*/  LDCU UR7, c[0x0][UR7+0x2b4] ;  /* 0x00005680070777ac */ /* 0x000ee20008000800 */
[----:B------:R-:W4:Y:S08]  /*0db0*/  S2UR UR4, SR_CTAID.Y ;  /* 0x00000000000479c3 */ /* 0x000f300000002600 */
[----:B------:R-:W3:Y:S01]  /*0dc0*/  LDC R10, c[0x0][0xb24] ;  /* 0x0002c900ff0a7b82 */ /* 0x000ee20000000800 */
[----:B-1----:R-:W-:-:S02]  /*0dd0*/  I2FP.F32.U32 R59, UR5 ;  /* 0x00000005003b7c45 */ /* 0x002fc40008201000 */
[----:B------:R-:W-:-:S05]  /*0de0*/  CS2R.32 R3, SR_CgaSize ;  /* 0x0000000000037805 */ /* 0x000fca0000008a00 */
[----:B------:R-:W-:-:S06]  /*0df0*/  IMAD R3, R3, -0xa0, RZ ;  /* 0xffffff6003037824 */ /* 0x000fcc00078e02ff */
[----:B------:R-:W1:Y:S01]  /*0e00*/  LDC R3, c[0x0][R3+0x2a0] ;  /* 0x0000a80003037b82 */ /* 0x000e620000000800 */
[----:B------:R-:W-:Y:S01]  /*0e10*/  MOV R21, UR5 ;  /* 0x0000000500157c02 */ /* 0x000fe20008000f00 */
[----:B--2---:R-:W-:Y:S01]  /*0e20*/  FMUL R59, R59, UR9 ;  /* 0x000000093b3b7c20 */ /* 0x004fe20008400000 */
[----:B----4-:R-:W-:Y:S02]  /*0e30*/  I2FP.F32.U32 R58, UR4 ;  /* 0x00000004003a7c45 */ /* 0x010fe40008201000 */
[----:B------:R-:W-:-:S05]  /*0e40*/  CS2R.32 R2, SR_CgaSize ;  /* 0x0000000000027805 */ /* 0x000fca0000008a00 */
[----:B------:R-:W-:-:S06]  /*0e50*/  IMAD R2, R2, -0xa0, RZ ;  /* 0xffffff6002027824 */ /* 0x000fcc00078e02ff */
[----:B------:R-:W2:Y:S01]  /*0e60*/  LDC R2, c[0x0][R2+0x2a4] ;  /* 0x0000a90002027b82 */ /* 0x000ea20000000800 */
[----:B------:R-:W-:Y:S01]  /*0e70*/  MOV R20, UR4 ;  /* 0x0000000400147c02 */ /* 0x000fe20008000f00 */
[----:B------:R-:W4:Y:S01]  /*0e80*/  F2I.U32.TRUNC.NTZ R59, R59 ;  /* 0x0000003b003b7305 */ /* 0x000f22000020f000 */
[----:B---3--:R-:W-:-:S05]  /*0e90*/  FMUL R58, R58, UR7 ;  /* 0x000000073a3a7c20 */ /* 0x008fca0008400000 */
[----:B------:R-:W-:Y:S01]  /*0ea0*/  BAR.SYNC.DEFER_BLOCKING 0x0 ;  /* 0x0000000000007b1d */ /* 0x000fe20000010000 */
[----:B------:R-:W-:-:S05]  /*0eb0*/  ISETP.GE.AND P0, PT, R10, 0x1, PT ;  /* 0x000000010a00780c */ /* 0x000fca0003f06270 */
[----:B------:R-:W3:Y:S02]  /*0ec0*/  F2I.U32.TRUNC.NTZ R58, R58 ;  /* 0x0000003a003a7305 */ /* 0x000ee4000020f000 */
[----:B------:R-:W2:Y:S01]  /*0ed0*/  S2UR UR36, SR_CTAID.Z ;  /* 0x00000000002479c3 */ /* 0x000ea20000002700 */
[----:B----4-:R-:W-:-:S05]  /*0ee0*/  IADD3 R59, PT, PT, -R59, RZ, RZ ;  /* 0x000000ff3b3b7210 */ /* 0x010fca0007ffe1ff */
[----:B-1----:R-:W-:Y:S01]  /*0ef0*/  IMAD R59, R3, R59, UR5 ;  /* 0x00000005033b7e24 */ /* 0x002fe2000f8e023b */
[----:B---3--:R-:W-:-:S05]  /*0f00*/  IADD3 R58, PT, PT, -R58, RZ, RZ ;  /* 0x000000ff3a3a7210 */ /* 0x008fca0007ffe1ff */
[----:B--2---:R-:W-:Y:S01]  /*0f10*/  IMAD R58, R2, R58, UR4 ;  /* 0x00000004023a7e24 */ /* 0x004fe2000f8e023a */
[----:B------:R-:W-:Y:S06]  /*0f20*/  @!P0 BRA `(.L_x_15) ;  /* 0x0000000000b88947 */ /* 0x000fec0003800000 */
[----:B------:R-:W1:Y:S01]  /*0f30*/  LDC.64 R4, c[0x0][0xb18] ;  /* 0x0002c600ff047b82 */ /* 0x000e620000000a00 */
[----:B------:R-:W-:-:S07]  /*0f40*/  ISETP.NE.AND P0, PT, R10, 0x1, PT ;  /* 0x000000010a00780c */ /* 0x000fce0003f05270 */
[----:B------:R-:W2:Y:S08]  /*0f50*/  LDC R9, c[0x0][0xb0c] ;  /* 0x0002c300ff097b82 */ /* 0x000eb00000000800 */
[----:B------:R-:W3:Y:S08]  /*0f60*/  LDC R12, c[0x0][0x370] ;  /* 0x0000dc00ff0c7b82 */ /* 0x000ef00000000800 */
[----:B------:R-:W4:Y:S01]  /*0f70*/  LDC R11, c[0x0][0x374] ;  /* 0x0000dd00ff0b7b82 */ /* 0x000f220000000800 */
[----:B-1----:R-:W-:-:S07]  /*0f80*/  ISETP.NE.AND P1, PT, R4, 0x1, PT ;  /* 0x000000010400780c */ /* 0x002fce0003f25270 */
[----:B------:R-:W3:Y:S01]  /*0f90*/  LDC.64 R6, c[0x0][0xb10] ;  /* 0x0002c400ff067b82 */ /* 0x000ee20000000a00 */
[----:B--2---:R-:W-:-:S07]  /*0fa0*/  ISETP.NE.AND P2, PT, R9, 0x1, PT ;  /* 0x000000010900780c */ /* 0x004fce0003f45270 */
[----:B------:R-:W1:Y:S08]  /*0fb0*/  LDC R8, c[0x0][0xb20] ;  /* 0x0002c800ff087b82 */ /* 0x000e700000000800 */
[----:B------:R-:W2:Y:S01]  /*0fc0*/  LDC.64 R2, c[0x0][0xb28] ;  /* 0x0002ca00ff027b82 */ /* 0x000ea20000000a00 */
[----:B----4-:R-:W-:-:S04]  /*0fd0*/  IMAD.HI.U32 R13, R11, R5, RZ ;  /* 0x000000050b0d7227 */ /* 0x010fc800078e00ff */
[----:B------:R-:W-:-:S04]  /*0fe0*/  IMAD.HI.U32 R5, R20, R5, RZ ;  /* 0x0000000514057227 */ /* 0x000fc800078e00ff */
[----:B---3--:R-:W-:-:S05]  /*0ff0*/  IMAD.HI.U32 R14, R12, R6, RZ ;  /* 0x000000060c0e7227 */ /* 0x008fca00078e00ff */
[-C--:B------:R-:W-:Y:S01]  /*1000*/  @P2 SHF.R.U32.HI R12, RZ, R7.reuse, R14 ;  /* 0x00000007ff0c2219 */ /* 0x080fe2000001160e */
[----:B------:R-:W-:Y:S01]  /*1010*/  IMAD.HI.U32 R14, R21, R6, RZ ;  /* 0x00000006150e7227 */ /* 0x000fe200078e00ff */
[-C--:B-1----:R-:W-:Y:S02]  /*1020*/  @P1 SHF.R.U32.HI R11, RZ, R8.reuse, R13 ;  /* 0x00000008ff0b1219 */ /* 0x082fe4000001160d */
[----:B------:R-:W-:Y:S02]  /*1030*/  SHF.R.U32.HI R5, RZ, R8, R5 ;  /* 0x00000008ff057219 */ /* 0x000fe40000011605 */
[----:B------:R-:W-:Y:S02]  /*1040*/  SHF.R.U32.HI R14, RZ, R7, R14 ;  /* 0x00000007ff0e7219 */ /* 0x000fe4000001160e */
[----:B------:R-:W-:Y:S01]  /*1050*/  SEL R5, R20, R5, !P1 ;  /* 0x0000000514057207 */ /* 0x000fe20004800000 */
[----:B--2---:R-:W-:Y:S01]  /*1060*/  IMAD.HI.U32 R13, R11, R2, RZ ;  /* 0x000000020b0d7227 */ /* 0x004fe200078e00ff */
[----:B------:R-:W-:-:S03]  /*1070*/  SEL R14, R21, R14, !P2 ;  /* 0x0000000e150e7207 */ /* 0x000fc60005000000 */
[----:B------:R-:W-:Y:S01]  /*1080*/  IMAD.HI.U32 R6, R12, R2, RZ ;  /* 0x000000020c067227 */ /* 0x000fe200078e00ff */
[----:B------:R-:W-:-:S04]  /*1090*/  @P0 SHF.R.U32.HI R11, RZ, R3, R13 ;  /* 0x00000003ff0b0219 */ /* 0x000fc8000001160d */
[----:B------:R-:W-:Y:S01]  /*10a0*/  @P0 SHF.R.U32.HI R12, RZ, R3, R6 ;  /* 0x00000003ff0c0219 */ /* 0x000fe20000011606 */
[----:B------:R-:W-:-:S04]  /*10b0*/  IMAD R11, R11, R10, RZ ;  /* 0x0000000a0b0b7224 */ /* 0x000fc800078e02ff */
[----:B------:R-:W-:Y:S01]  /*10c0*/  IMAD R6, R12, R10, RZ ;  /* 0x0000000a0c067224 */ /* 0x000fe200078e02ff */
[----:B------:R-:W-:-:S04]  /*10d0*/  ISETP.GE.AND P1, PT, R5, R11, PT ;  /* 0x0000000b0500720c */ /* 0x000fc80003f26270 */
[----:B------:R-:W-:Y:S01]  /*10e0*/  ISETP.GE.OR P1, PT, R14, R6, P1 ;  /* 0x000000060e00720c */ /* 0x000fe20000f26670 */
[----:B------:R-:W-:-:S05]  /*10f0*/  IMAD.HI.U32 R6, R5, R2, RZ ;  /* 0x0000000205067227 */ /* 0x000fca00078e00ff */
[----:B------:R-:W-:-:S04]  /*1100*/  SHF.R.U32.HI R6, RZ, R3, R6 ;  /* 0x00000003ff067219 */ /* 0x000fc80000011606 */
[----:B------:R-:W-:-:S03]  /*1110*/  SEL R6, R5, R6, !P0 ;  /* 0x0000000605067207 */ /* 0x000fc60004000000 */
[----:B------:R-:W-:Y:S01]  /*1120*/  @!P1 IMAD.HI.U32 R7, R14, R2, RZ ;  /* 0x000000020e079227 */ /* 0x000fe200078e00ff */
[----:B------:R-:W-:-:S04]  /*1130*/  IADD3 R2, PT, PT, -R6, RZ, RZ ;  /* 0x000000ff06027210 */ /* 0x000fc80007ffe1ff */
[----:B------:R-:W-:Y:S01]  /*1140*/  @!P1 SHF.R.U32.HI R3, RZ, R3, R7 ;  /* 0x00000003ff039219 */ /* 0x000fe20000011607 */
[----:B------:R-:W-:Y:S01]  /*1150*/  IMAD R2, R10, R2, R5 ;  /* 0x000000020a027224 */ /* 0x000fe200078e0205 */
[----:B------:R-:W-:Y:S02]  /*1160*/  IADD3 R7, PT, PT, -R5, RZ, RZ ;  /* 0x000000ff05077210 */ /* 0x000fe40007ffe1ff */
[----:B------:R-:W-:-:S03]  /*1170*/  @!P1 SEL R3, R14, R3, !P0 ;  /* 0x000000030e039207 */ /* 0x000fc60004000000 */
[----:B------:R-:W-:Y:S02]  /*1180*/  IMAD R7, R4, R7, R20 ;  /* 0x0000000704077224 */ /* 0x000fe400078e0214 */
[--C-:B------:R-:W-:Y:S02]  /*1190*/  @!P1 IMAD.IADD R6, R6, 0x1, -R3.reuse ;  /* 0x0000000106069824 */ /* 0x100fe400078e0a03 */
[----:B------:R-:W-:Y:S01]  /*11a0*/  @!P1 IMAD R3, R2, R12, R3 ;  /* 0x0000000c02039224 */ /* 0x000fe200078e0203 */
[----:B------:R-:W-:Y:S01]  /*11b0*/  IADD3 R2, PT, PT, -R14, RZ, RZ ;  /* 0x000000ff0e027210 */ /* 0x000fe20007ffe1ff */
[----:B------:R-:W-:Y:S02]  /*11c0*/  @!P1 IMAD R5, R6, R10, R14 ;  /* 0x0000000a06059224 */ /* 0x000fe400078e020e */
[----:B------:R-:W-:Y:S02]  /*11d0*/  @!P1 IMAD.MOV.U32 R14, RZ, RZ, R3 ;  /* 0x000000ffff0e9224 */ /* 0x000fe400078e0003 */
[----:B------:R-:W-:-:S02]  /*11e0*/  IMAD R2, R9, R2, R21 ;  /* 0x0000000209027224 */ /* 0x000fc400078e0215 */
[----:B------:R-:W-:Y:S02]  /*11f0*/  IMAD R20, R5, R4, R7 ;  /* 0x0000000405147224 */ /* 0x000fe400078e0207 */
[----:B------:R-:W-:Y:S02]  /*1200*/  IMAD R21, R14, R9, R2 ;  /* 0x000000090e157224 */ /* 0x000fe400078e0202 */
.L_x_15:
[----:B------:R-:W1:Y:S01]  /*1210*/  LDCU UR4, c[0x0][0xb30] ;  /* 0x00016600ff0477ac */ /* 0x000e620008000800 */
[----:B------:R-:W2:Y:S08]  /*1220*/  S2UR UR37, SR_CgaCtaId ;  /* 0x00000000002579c3 */ /* 0x000eb00000008800 */
[----:B------:R-:W3:Y:S01]  /*1230*/  LDC R26, c[0x0][0xb24] ;  /* 0x0002c900ff1a7b82 */ /* 0x000ee20000000800 */
[----:B-1----:R-:W-:-:S09]  /*1240*/  UISETP.NE.AND UP1, UPT, UR4, 0x1, UPT ;  /* 0x000000010400788c */ /* 0x002fd2000bf25270 */
[----:B--2---:R-:W-:Y:S05]  /*1250*/  BRA.U UP1, `(.L_x_16) ;  /* 0x0000000101407547 */ /* 0x004fea000b800000 */
[----:B------:R-:W1:Y:S08]  /*1260*/  LDC.64 R4, c[0x0][0xb10] ;  /* 0x0002c400ff047b82 */ /* 0x000e700000000a00 */
[----:B------:R-:W2:Y:S08]  /*1270*/  LDC.64 R2, c[0x0][0xb18] ;  /* 0x0002c600ff027b82 */ /* 0x000eb00000000a00 */
[----:B------:R-:W4:Y:S08]  /*1280*/  LDC R6, c[0x0][0xb20] ;  /* 0x0002c800ff067b82 */ /* 0x000f300000000800 */
[----:B------:R-:W3:Y:S01]  /*1290*/  LDC R7, c[0x0][0xb0c] ;  /* 0x0002c300ff077b82 */ /* 0x000ee20000000800 */
[----:B-1----:R-:W-:-:S05]  /*12a0*/  IMAD.HI.U32 R4, R21, R4, RZ ;  /* 0x0000000415047227 */ /* 0x002fca00078e00ff */
[----:B------:R-:W-:Y:S01]  /*12b0*/  SHF.R.U32.HI R4, RZ, R5, R4 ;  /* 0x00000005ff047219 */ /* 0x000fe20000011604 */
[----:B--2---:R-:W-:Y:S01]  /*12c0*/  IMAD.HI.U32 R3, R20, R3, RZ ;  /* 0x0000000314037227 */ /* 0x004fe200078e00ff */
[----:B------:R-:W-:-:S04]  /*12d0*/  ISETP.NE.AND P0, PT, R2, 0x1, PT ;  /* 0x000000010200780c */ /* 0x000fc80003f05270 */
[----:B----4-:R-:W-:-:S04]  /*12e0*/  SHF.R.U32.HI R3, RZ, R6, R3 ;  /* 0x00000006ff037219 */ /* 0x010fc80000011603 */
[----:B------:R-:W-:Y:S02]  /*12f0*/  SEL R3, R20, R3, !P0 ;  /* 0x0000000314037207 */ /* 0x000fe40004000000 */
[----:B---3--:R-:W-:-:S04]  /*1300*/  ISETP.NE.AND P1, PT, R7, 0x1, PT ;  /* 0x000000010700780c */ /* 0x008fc80003f25270 */
[----:B------:R-:W-:-:S05]  /*1310*/  SEL R4, R21, R4, !P1 ;  /* 0x0000000415047207 */ /* 0x000fca0004800000 */
[----:B------:R-:W-:Y:S02]  /*1320*/  IMAD.IADD R5, R3, 0x1, -R4 ;  /* 0x0000000103057824 */ /* 0x000fe400078e0a04 */
[----:B------:R-:W-:Y:S02]  /*1330*/  IMAD.IADD R3, R4, 0x1, -R3 ;  /* 0x0000000104037824 */ /* 0x000fe400078e0a03 */
[----:B------:R-:W-:Y:S02]  /*1340*/  IMAD R21, R5, R7, R21 ;  /* 0x0000000705157224 */ /* 0x000fe400078e0215 */
[----:B------:R-:W-:-:S07]  /*1350*/  IMAD R20, R3, R2, R20 ;  /* 0x0000000203147224 */ /* 0x000fce00078e0214 */
.L_x_16:
[----:B------:R-:W-:Y:S01]  /*1360*/  BAR.SYNC.DEFER_BLOCKING 0x0 ;  /* 0x0000000000007b1d */ /* 0x000fe20000010000 */
[----:B------:R-:W-:Y:S01]  /*1370*/  UISETP.NE.AND UP1, UPT, UR8, 0x2, UPT ;  /* 0x000000020800788c */ /* 0x000fe2000bf25270 */
[----:B------:R-:W-:Y:S02]  /*1380*/  ISETP.NE.OR P5, PT, R0, 0x2, !P5 ;  /* 0x000000020000780c */ /* 0x000fe40006fa5670 */
[----:B------:R-:W-:-:S06]  /*1390*/  LOP3.LUT R2, R70, 0x1f, RZ, 0xc0, !PT ;  /* 0x0000001f46027812 */ /* 0x000fcc00078ec0ff */
[----:B------:R-:W-:Y:S05]  /*13a0*/  BRA.U UP1, `(.L_x_17) ;  /* 0x0000001101d07547 */ /* 0x000fea000b800000 */
[----:B------:R-:W1:Y:S01]  /*13b0*/  LDCU UR13, c[0x0][0x38c] ;  /* 0x00007180ff0d77ac */ /* 0x000e620008000800 */
[----:B------:R-:W2:Y:S01]  /*13c0*/  LDC R8, c[0x0][0x370] ;  /* 0x0000dc00ff087b82 */ /* 0x000ea20000000800 */
[----:B------:R-:W-:Y:S01]  /*13d0*/  PLOP3.LUT P1, PT, PT, PT, UP2, 0x80, 0x8 ;  /* 0x000000000008781c */ /* 0x000fe20003f2f028 */
[----:B------:R-:W-:Y:S01]  /*13e0*/  IMAD.MOV.U32 R15, RZ, RZ, 0x1 ;  /* 0x00000001ff0f7424 */ /* 0x000fe200078e00ff */
[----:B------:R-:W-:Y:S01]  /*13f0*/  ISETP.EQ.OR P4, PT, R2, RZ, P5 ;  /* 0x000000ff0200720c */ /* 0x000fe20002f82670 */
[----:B------:R-:W-:Y:S01]  /*1400*/  IMAD.MOV.U32 R14, RZ, RZ, RZ ;  /* 0x000000ffff0e7224 */ /* 0x000fe200078e00ff */
[----:B------:R-:W-:Y:S02]  /*1410*/  PLOP3.LUT P1, PT, P1, PT, PT, 0x8, 0x80 ;  /* 0x000000000080781c */ /* 0x000fe40000f2e170 */
[----:B------:R-:W-:Y:S01]  /*1420*/  CS2R R12, SRZ ;  /* 0x00000000000c7805 */ /* 0x000fe2000001ff00 */
[----:B------:R-:W-:Y:S01]  /*1430*/  IMAD.MOV.U32 R11, RZ, RZ, 0x1 ;  /* 0x00000001ff0b7424 */ /* 0x000fe200078e00ff */
[----:B------:R-:W4:Y:S01]  /*1440*/  LDC R0, c[0x0][0x374] ;  /* 0x0000dd00ff007b82 */ /* 0x000f220000000800 */
[----:B------:R-:W2:Y:S01]  /*1450*/  LDCU.64 UR22, c[0x0][0x348] ;  /* 0x00006900ff1677ac */ /* 0x000ea20008000a00 */
[----:B------:R-:W-:Y:S01]  /*1460*/  UMOV UR6, URZ ;  /* 0x000000ff00067c82 */ /* 0x000fe20008000000 */
[----:B-1----:R-:W-:-:S04]  /*1470*/  UIADD3 UR5, UPT, UPT, UR13, 0x7f, URZ ;  /* 0x0000007f0d057890 */ /* 0x002fc8000fffe0ff */
[----:B------:R-:W-:-:S04]  /*1480*/  USHF.R.S32.HI UR4, URZ, 0x1f, UR5 ;  /* 0x0000001fff047899 */ /* 0x000fc80008011405 */
[----:B------:R-:W-:-:S04]  /*1490*/  ULEA.HI UR4, UR4, UR5, URZ, 0x7 ;  /* 0x0000000504047291 */ /* 0x000fc8000f8f38ff */
[----:B------:R-:W-:Y:S02]  /*14a0*/  USHF.R.S32.HI UR15, URZ, 0x7, UR4 ;  /* 0x00000007ff0f7899 */ /* 0x000fe40008011404 */
[----:B------:R-:W-:Y:S02]  /*14b0*/  UIADD3 UR4, UPT, UPT, UR13, -0x1, URZ ;  /* 0xffffffff0d047890 */ /* 0x000fe4000fffe0ff */
[----:B------:R-:W-:Y:S02]  /*14c0*/  UISETP.LT.U32.AND UP0, UPT, UR15, 0x5, UPT ;  /* 0x000000050f00788c */ /* 0x000fe4000bf01070 */
[----:B------:R-:W-:Y:S02]  /*14d0*/  UISETP.GE.U32.AND UP1, UPT, UR4, -0xff, UPT ;  /* 0xffffff010400788c */ /* 0x000fe4000bf26070 */
[----:B------:R-:W-:Y:S02]  /*14e0*/  USEL UR14, UR15, 0x5, UP0 ;  /* 0x000000050f0e7887 */ /* 0x000fe40008000000 */
[----:B------:R-:W-:-:S02]  /*14f0*/  UIADD3 UR13, UPT, UPT, UR13, 0xfe, URZ ;  /* 0x000000fe0d0d7890 */ /* 0x000fc4000fffe0ff */
[----:B------:R-:W-:Y:S02]  /*1500*/  UIADD3 UR5, UPT, UPT, UR14, -0x1, URZ ;  /* 0xffffffff0e057890 */ /* 0x000fe4000fffe0ff */
[----:B------:R-:W-:-:S03]  /*1510*/  UIADD3 UR7, UPT, UPT, UR15, -UR14, URZ ;  /* 0x8000000e0f077290 */ /* 0x000fc6000fffe0ff */
[----:B------:R-:W-:-:S04]  /*1520*/  @UP1 UIADD3 UR5, UPT, UPT, UR14, URZ, URZ ;  /* 0x000000ff0e051290 */ /* 0x000fc8000fffe0ff */
[----:B--2---:R-:W-:-:S12]  /*1530*/  UIADD3 UR5, UPT, UPT, UR5, 0x1, URZ ;  /* 0x0000000105057890 */ /* 0x004fd8000fffe0ff */
.L_x_35:
[----:B------:R-:W-:Y:S01]  /*1540*/  UISETP.NE.AND UP0, UPT, UR37, URZ, UPT ;  /* 0x000000ff2500728c */ /* 0x000fe2000bf05270 */
[----:B------:R-:W1:Y:S08]  /*1550*/  S2UR UR37, SR_CgaCtaId ;  /* 0x00000000002579c3 */ /* 0x000e700000008800 */
[----:B------:R-:W-:Y:S05]  /*1560*/  BRA.U UP0, `(.L_x_18) ;  /* 0x0000000100347547 */ /* 0x000fea000b800000 */
[----:B------:R-:W2:Y:S01]  /*1570*/  S2R R2, SR_CgaCtaId ;  /* 0x0000000000027919 */ /* 0x000ea20000008800 */
[----:B------:R-:W-:-:S04]  /*1580*/  MOV R3, 0x400 ;  /* 0x0000040000037802 */ /* 0x000fc80000000f00 */
[----:B--2---:R-:W-:Y:S02]  /*1590*/  LEA R2, R2, R3, 0x18 ;  /* 0x0000000302027211 */ /* 0x004fe400078ec0ff */
[----:B------:R-:W-:-:S03]  /*15a0*/  SHF.L.U32 R3, R11, 0x1f, RZ ;  /* 0x0000001f0b037819 */ /* 0x000fc600000006ff */
[----:B------:R-:W-:-:S04]  /*15b0*/  IMAD R2, R12, 0x8, R2 ;  /* 0x000000080c027824 */ /* 0x000fc800078e0202 */
[----:B------:R-:W2:Y:S02]  /*15c0*/  SYNCS.PHASECHK.TRANS64.TRYWAIT P0, [R2+URZ+0x100], R3 ;  /* 0x00010003020075a7 */ /* 0x000ea400080011ff */
[----:B--2---:R-:W-:Y:S05]  /*15d0*/  @!P0 BRA `(.L_x_19) ;  /* 0x0000005800d48947 */ /* 0x004fea0003800000 */
.L_x_116:
[----:B------:R-:W-:Y:S01]  /*15e0*/  VIADD R12, R12, 0x1 ;  /* 0x000000010c0c7836 */ /* 0x000fe20000000000 */
[----:B------:R2:W-:Y:S04]  /*15f0*/  SYNCS.ARRIVE.TRANS64.A1T0 RZ, [R2+URZ+0xf0], RZ ;  /* 0x0000f0ff02ff79a7 */ /* 0x0005e800081000ff */
[----:B------:R-:W-:-:S04]  /*1600*/  ISETP.NE.AND P0, PT, R12, 0x2, PT ;  /* 0x000000020c00780c */ /* 0x000fc80003f05270 */
[----:B------:R-:W-:Y:S02]  /*1610*/  SEL R12, R12, RZ, P0 ;  /* 0x000000ff0c0c7207 */ /* 0x000fe40000000000 */
[----:B--2---:R-:W-:-:S04]  /*1620*/  SEL R2, RZ, 0x1, P0 ;  /* 0x00000001ff027807 */ /* 0x004fc80000000000 */
[----:B------:R-:W-:-:S07]  /*1630*/  LOP3.LUT R11, R11, R2, RZ, 0x3c, !PT ;  /* 0x000000020b0b7212 */ /* 0x000fce00078e3cff */
.L_x_18:
[----:B------:R-:W-:Y:S01]  /*1640*/  UMOV UR4, 0x400 ;  /* 0x0000040000047882 */ /* 0x000fe20000000000 */
[----:B------:R-:W-:Y:S01]  /*1650*/  SHF.L.U32 R2, R15, 0x1f, RZ ;  /* 0x0000001f0f027819 */ /* 0x000fe200000006ff */
[----:B-1----:R-:W-:Y:S01]  /*1660*/  ULEA UR4, UR37, UR4, 0x18 ;  /* 0x0000000425047291 */ /* 0x002fe2000f8ec0ff */
[----:B------:R-:W-:Y:S01]  /*1670*/  R2UR UR35, R21 ;  /* 0x00000000152372ca */ /* 0x000fe200000e0000 */
[----:B------:R-:W-:Y:S01]  /*1680*/  UISETP.GE.U32.AND UP0, UPT, UR13, 0xff, UPT ;  /* 0x000000ff0d00788c */ /* 0x000fe2000bf06070 */
[----:B------:R-:W-:Y:S01]  /*1690*/  R2UR UR19, R20 ;  /* 0x00000000141372ca */ /* 0x000fe200000e0000 */
[----:B------:R-:W-:Y:S01]  /*16a0*/  ULEA UR8, UR6, UR4, 0x3 ;  /* 0x0000000406087291 */ /* 0x000fe2000f8e18ff */
[----:B------:R-:W-:-:S08]  /*16b0*/  UMOV UR29, URZ ;  /* 0x000000ff001d7c82 */ /* 0x000fd00008000000 */
[----:B------:R1:W2:Y:S01]  /*16c0*/  SYNCS.PHASECHK.TRANS64.TRYWAIT P0, [UR8+0x28], R2 ;  /* 0x00002802ff0075a7 */ /* 0x0002a20008001108 */
[----:B------:R-:W-:Y:S02]  /*16d0*/  USHF.L.U32 UR35, UR35, 0x6, URZ ;  /* 0x0000000623237899 */ /* 0x000fe400080006ff */
[----:B------:R-:W-:Y:S01]  /*16e0*/  USHF.L.U32 UR19, UR19, 0x6, URZ ;  /* 0x0000000613137899 */ /* 0x000fe200080006ff */
[----:B------:R-:W-:Y:S11]  /*16f0*/  BRA.U !UP0, `(.L_x_20) ;  /* 0x0000000108d47547 */ /* 0x000ff6000b800000 */
[----:B------:R-:W-:Y:S01]  /*1700*/  UMOV UR21, URZ ;  /* 0x000000ff00157c82 */ /* 0x000fe20008000000 */
[----:B------:R-:W-:-:S05]  /*1710*/  UMOV UR42, UR6 ;  /* 0x00000006002a7c82 */ /* 0x000fca0008000000 */
.L_x_25:
[----:B-1----:R-:W-:Y:S01]  /*1720*/  ULEA UR33, UR42, UR4, 0x3 ;  /* 0x000000042a217291 */ /* 0x002fe2000f8e18ff */
[----:B--2---:R-:W-:Y:S01]  /*1730*/  @!P5 MOV R3, 0x8000 ;  /* 0x000080000003d802 */ /* 0x004fe20000000f00 */
[----:B--2---:R-:W-:Y:S10]  /*1740*/  @P0 BRA `(.L_x_21) ;  /* 0x00000000000c0947 */ /* 0x004ff40003800000 */
[----:B------:R-:W-:-:S04]  /*1750*/  SHF.L.U32 R4, R15, 0x1f, RZ ;  /* 0x0000001f0f047819 */ /* 0x000fc800000006ff */
[----:B------:R-:W2:Y:S02]  /*1760*/  SYNCS.PHASECHK.TRANS64.TRYWAIT P0, [UR33+0x28], R4 ;  /* 0x00002804ff0075a7 */ /* 0x000ea40008001121 */
[----:B--2---:R-:W-:Y:S05]  /*1770*/  @!P0 BRA `(.L_x_22) ;  /* 0x0000005800808947 */ /* 0x004fea0003800000 */
.L_x_21:
[----:B------:R2:W-:Y:S01]  /*1780*/  @!P5 SYNCS.ARRIVE.TRANS64 RZ, [UR33], R3 ;  /* 0x00000003ffffd9a7 */ /* 0x0005e20008000021 */
[----:B------:R-:W-:Y:S04]  /*1790*/  BSSY.RECONVERGENT B0, `(.L_x_23) ;  /* 0x0000003000007945 */ /* 0x000fe80003800200 */
[----:B------:R-:W-:Y:S05]  /*17a0*/  @P4 BRA `(.L_x_24) ;  /* 0x0000000000044947 */ /* 0x000fea0003800000 */
[----:B------:R-:W-:Y:S05]  /*17b0*/  BPT.TRAP 0x1 ;  /* 0x000000040000795c */ /* 0x000fea0000300000 */
.L_x_24:
[----:B------:R-:W-:Y:S05]  /*17c0*/  BSYNC.RECONVERGENT B0 ;  /* 0x0000000000007941 */ /* 0x000fea0003800200 */
.L_x_23:
[----:B------:R-:W-:Y:S02]  /*17d0*/  UIADD3 UR6, UPT, UPT, UR42, 0x1, URZ ;  /* 0x000000012a067890 */ /* 0x000fe4000fffe0ff */
[----:B------:R-:W-:Y:S02]  /*17e0*/  UIADD3 UR40, UP1, UPT, UR22, 0x80, URZ ;  /* 0x0000008016287890 */ /* 0x000fe4000ff3e0ff */
[----:B------:R-:W-:Y:S02]  /*17f0*/  UISETP.NE.AND UP0, UPT, UR6, 0x5, UPT ;  /* 0x000000050600788c */ /* 0x000fe4000bf05270 */
[----:B------:R-:W-:Y:S02]  /*1800*/  USHF.L.U32 UR34, UR21, 0x7, URZ ;  /* 0x0000000715227899 */ /* 0x000fe400080006ff */
[----:B------:R-:W-:Y:S02]  /*1810*/  USEL UR9, URZ, 0x1, UP0 ;  /* 0x00000001ff097887 */ /* 0x000fe40008000000 */
[----:B------:R-:W-:-:S02]  /*1820*/  USEL UR6, UR6, URZ, UP0 ;  /* 0x000000ff06067287 */ /* 0x000fc40008000000 */
[----:B------:R-:W-:Y:S02]  /*1830*/  UIADD3 UR38, UP0, UPT, UR22, 0x180, URZ ;  /* 0x0000018016267890 */ /* 0x000fe4000ff1e0ff */
[----:B------:R-:W-:Y:S01]  /*1840*/  ULEA UR8, UR6, UR4, 0x3 ;  /* 0x0000000406087291 */ /* 0x000fe2000f8e18ff */
[----:B------:R-:W-:Y:S01]  /*1850*/  LOP3.LUT R15, R15, UR9, RZ, 0x3c, !PT ;  /* 0x000000090f0f7c12 */ /* 0x000fe2000f8e3cff */
[----:B------:R-:W-:Y:S02]  /*1860*/  UIADD3.X UR41, UPT, UPT, URZ, UR23, URZ, UP1, !UPT ;  /* 0x00000017ff297290 */ /* 0x000fe40008ffe4ff */
[----:B------:R-:W-:Y:S01]  /*1870*/  UIADD3 UR26, UPT, UPT, UR34, 0x40, URZ ;  /* 0x00000040221a7890 */ /* 0x000fe2000fffe0ff */
[----:B-1----:R-:W-:Y:S01]  /*1880*/  SHF.L.U32 R2, R15, 0x1f, RZ ;  /* 0x0000001f0f027819 */ /* 0x002fe200000006ff */
[----:B------:R-:W-:Y:S01]  /*1890*/  UIADD3.X UR39, UPT, UPT, URZ, UR23, URZ, UP0, !UPT ;  /* 0x00000017ff277290 */ /* 0x000fe200087fe4ff */
[----:B------:R-:W-:Y:S02]  /*18a0*/  UMOV UR30, 0x0 ;  /* 0x00000000001e7882 */ /* 0x000fe40000000000 */
[----:B------:R1:W1:Y:S01]  /*18b0*/  SYNCS.PHASECHK.TRANS64.TRYWAIT P0, [UR8+0x28], R2 ;  /* 0x00002802ff0075a7 */ /* 0x0002620008001108 */
[----:B------:R-:W-:Y:S01]  /*18c0*/  ULEA UR8, UR42, UR4, 0xe ;  /* 0x000000042a087291 */ /* 0x000fe2000f8e70ff */
[----:B------:R-:W-:Y:S01]  /*18d0*/  UMOV UR31, 0x10000000 ;  /* 0x10000000001f7882 */ /* 0x000fe20000000000 */
[----:B------:R-:W-:-:S02]  /*18e0*/  UMOV UR25, UR33 ;  /* 0x0000002100197c82 */ /* 0x000fc40008000000 */
[----:B------:R-:W-:Y:S02]  /*18f0*/  UIADD3 UR32, UPT, UPT, UR8, 0x3400, URZ ;  /* 0x0000340008207890 */ /* 0x000fe4000fffe0ff */
[----:B------:R-:W-:Y:S02]  /*1900*/  UIADD3 UR24, UPT, UPT, UR8, 0x5400, URZ ;  /* 0x0000540008187890 */ /* 0x000fe4000fffe0ff */
[----:B------:R-:W-:Y:S02]  /*1910*/  UIADD3 UR16, UPT, UPT, UR8, 0x17400, URZ ;  /* 0x0001740008107890 */ /* 0x000fe4000fffe0ff */
[----:B------:R-:W-:Y:S01]  /*1920*/  UIADD3 UR8, UPT, UPT, UR8, 0x19400, URZ ;  /* 0x0001940008087890 */ /* 0x000fe2000fffe0ff */
[----:B------:R-:W-:Y:S01]  /*1930*/  UMOV UR27, UR35 ;  /* 0x00000023001b7c82 */ /* 0x000fe20008000000 */
[----:B------:R-:W-:Y:S01]  /*1940*/  UMOV UR28, UR36 ;  /* 0x00000024001c7c82 */ /* 0x000fe20008000000 */
[----:B------:R-:W-:Y:S01]  /*1950*/  UMOV UR17, UR33 ;  /* 0x0000002100117c82 */ /* 0x000fe20008000000 */
[----:B------:R-:W-:Y:S01]  /*1960*/  UMOV UR20, UR36 ;  /* 0x0000002400147c82 */ /* 0x000fe20008000000 */
[----:B------:R-:W-:Y:S01]  /*1970*/  UMOV UR18, UR34 ;  /* 0x0000002200127c82 */ /* 0x000fe20008000000 */
[----:B------:R1:W-:Y:S01]  /*1980*/  UTMALDG.3D [UR32], [UR40], desc[UR30] ;  /* 0x00001e20280075b4 */ /* 0x0003e20008011000 */
[----:B------:R-:W-:Y:S01]  /*1990*/  UMOV UR11, UR19 ;  /* 0x00000013000b7c82 */ /* 0x000fe20008000000 */
[----:B------:R-:W-:Y:S01]  /*19a0*/  UMOV UR12, UR36 ;  /* 0x00000024000c7c82 */ /* 0x000fe20008000000 */
[----:B------:R-:W-:Y:S01]  /*19b0*/  UMOV UR9, UR33 ;  /* 0x0000002100097c82 */ /* 0x000fe20008000000 */
[----:B------:R-:W-:Y:S01]  /*19c0*/  UMOV UR10, UR26 ;  /* 0x0000001a000a7c82 */ /* 0x000fe20008000000 */
[----:B------:R-:W-:Y:S01]  /*19d0*/  UIADD3 UR21, UPT, UPT, UR21, 0x1, URZ ;  /* 0x0000000115157890 */ /* 0x000fe2000fffe0ff */
[----:B------:R-:W-:Y:S01]  /*19e0*/  UMOV UR29, UR5 ;  /* 0x00000005001d7c82 */ /* 0x000fe20008000000 */
[----:B------:R1:W-:Y:S02]  /*19f0*/  UTMALDG.3D [UR24], [UR40], desc[UR30] ;  /* 0x00001e18280075b4 */ /* 0x0003e40008011000 */
[----:B------:R-:W-:Y:S01]  /*1a00*/  UISETP.NE.AND UP0, UPT, UR21, UR5, UPT ;  /* 0x000000051500728c */ /* 0x000fe2000bf05270 */
[----:B------:R-:W-:Y:S01]  /*1a10*/  UMOV UR42, UR6 ;  /* 0x00000006002a7c82 */ /* 0x000fe20008000000 */
[----:B------:R1:W-:Y:S01]  /*1a20*/  UTMALDG.3D [UR16], [UR38], desc[UR30] ;  /* 0x00001e10260075b4 */ /* 0x0003e20008011000 */
[----:B------:R1:W-:Y:S06]  /*1a30*/  UTMALDG.3D [UR8], [UR38], desc[UR30] ;  /* 0x00001e08260075b4 */ /* 0x0003ec0008011000 */
[----:B------:R-:W-:Y:S05]  /*1a40*/  BRA.U UP0, `(.L_x_25) ;  /* 0xfffffffd00347547 */ /* 0x000fea000b83ffff */
.L_x_20:
[----:B-1----:R-:W-:Y:S01]  /*1a50*/  ULEA UR8, UR6, UR4, 0x3 ;  /* 0x0000000406087291 */ /* 0x002fe2000f8e18ff */
[----:B------:R-:W-:Y:S01]  /*1a60*/  SHF.L.U32 R2, R15, 0x1f, RZ ;  /* 0x0000001f0f027819 */ /* 0x000fe200000006ff */
[----:B------:R-:W-:Y:S01]  /*1a70*/  @!P1 SYNCS.ARRIVE.TRANS64.A1T0 RZ, [UR4+0x88], RZ ;  /* 0x000088ffffff99a7 */ /* 0x000fe20008100004 */
[----:B------:R-:W-:-:S06]  /*1a80*/  UISETP.GT.AND UP0, UPT, UR15, UR14, UPT ;  /* 0x0000000e0f00728c */ /* 0x000fcc000bf04270 */
[----:B--2---:R1:W2:Y:S03]  /*1a90*/  SYNCS.PHASECHK.TRANS64.TRYWAIT P0, [UR8+0x28], R2 ;  /* 0x00002802ff0075a7 */ /* 0x0042a60008001108 */
[----:B------:R-:W-:Y:S05]  /*1aa0*/  BRA.U !UP0, `(.L_x_26) ;  /* 0x0000000108d07547 */ /* 0x000fea000b800000 */
[----:B------:R-:W-:Y:S01]  /*1ab0*/  UIADD3 UR21, UPT, UPT, UR7, UR29, URZ ;  /* 0x0000001d07157290 */ /* 0x000fe2000fffe0ff */
[----:B------:R-:W-:-:S11]  /*1ac0*/  UMOV UR42, UR6 ;  /* 0x00000006002a7c82 */ /* 0x000fd60008000000 */
.L_x_31:
[----:B-1----:R-:W-:Y:S01]  /*1ad0*/  ULEA UR33, UR42, UR4, 0x3 ;  /* 0x000000042a217291 */ /* 0x002fe2000f8e18ff */
[----:B--2---:R-:W-:Y:S01]  /*1ae0*/  @!P5 MOV R3, 0x8000 ;  /* 0x000080000003d802 */ /* 0x004fe20000000f00 */
[----:B--2---:R-:W-:Y:S10]  /*1af0*/  @P0 BRA `(.L_x_27) ;  /* 0x00000000000c0947 */ /* 0x004ff40003800000 */
[----:B------:R-:W-:-:S04]  /*1b00*/  SHF.L.U32 R4, R15, 0x1f, RZ ;  /* 0x0000001f0f047819 */ /* 0x000fc800000006ff */
[----:B------:R-:W2:Y:S02]  /*1b10*/  SYNCS.PHASECHK.TRANS64.TRYWAIT P0, [UR33+0x28], R4 ;  /* 0x00002804ff0075a7 */ /* 0x000ea40008001121 */
[----:B--2---:R-:W-:Y:S05]  /*1b20*/  @!P0 BRA `(.L_x_28) ;  /* 0x0000005400ac8947 */ /* 0x004fea0003800000 */
.L_x_27:
[----:B------:R2:W-:Y:S01]  /*1b30*/  @!P5 SYNCS.ARRIVE.TRANS64 RZ, [UR33], R3 ;  /* 0x00000003ffffd9a7 */ /* 0x0005e20008000021 */
[----:B------:R-:W-:Y:S04]  /*1b40*/  BSSY.RECONVERGENT B0, `(.L_x_29) ;  /* 0x0000003000007945 */ /* 0x000fe80003800200 */
[----:B------:R-:W-:Y:S05]  /*1b50*/  @P4 BRA `(.L_x_30) ;  /* 0x0000000000044947 */ /* 0x000fea0003800000 */
[----:B------:R-:W-:Y:S05]  /*1b60*/  BPT.TRAP 0x1 ;  /* 0x000000040000795c */ /* 0x000fea0000300000 */
.L_x_30:
[----:B------:R-:W-:Y:S05]  /*1b70*/  BSYNC.RECONVERGENT B0 ;  /* 0x0000000000007941 */ /* 0x000fea0003800200 */
.L_x_29:
        /* <DEDUP_REMOVED lines=31> */
[----:B------:R-:W-:Y:S01]  /*1d70*/  UMOV UR10, UR26 ;  /* 0x0000001a000a7c82 */ /* 0x000fe20008000000 */
[----:B------:R-:W-:Y:S01]  /*1d80*/  UIADD3 UR29, UPT, UPT, UR29, 0x1, URZ ;  /* 0x000000011d1d7890 */ /* 0x000fe2000fffe0ff */
[----:B------:R1:W-:Y:S01]  /*1d90*/  UTMALDG.3D [UR24], [UR40], desc[UR30] ;  /* 0x00001e18280075b4 */ /* 0x0003e20008011000 */
[----:B------:R-:W-:-:S02]  /*1da0*/  UMOV UR42, UR6 ;  /* 0x00000006002a7c82 */ /* 0x000fc40008000000 */
[----:B------:R-:W-:Y:S01]  /*1db0*/  UISETP.NE.AND UP0, UPT, UR29, UR21, UPT ;  /* 0x000000151d00728c */ /* 0x000fe2000bf05270 */
[----:B------:R1:W-:Y:S01]  /*1dc0*/  UTMALDG.3D [UR16], [UR38], desc[UR30] ;  /* 0x00001e10260075b4 */ /* 0x0003e20008011000 */
[----:B------:R1:W-:Y:S07]  /*1dd0*/  UTMALDG.3D [UR8], [UR38], desc[UR30] ;  /* 0x00001e08260075b4 */ /* 0x0003ee0008011000 */
[----:B------:R-:W-:Y:S05]  /*1de0*/  BRA.U UP0, `(.L_x_31) ;  /* 0xfffffffd00387547 */ /* 0x000fea000b83ffff */
.L_x_26:
[C---:B-1----:R-:W-:Y:S01]  /*1df0*/  LEA R2, R14.reuse, UR4, 0x3 ;  /* 0x000000040e027c11 */ /* 0x042fe2000f8e18ff */
[----:B------:R-:W-:Y:S01]  /*1e00*/  NOP ;  /* 0x0000000000007918 */ /* 0x000fe20000000000 */
[----:B--2---:R-:W-:Y:S02]  /*1e10*/  SHF.L.U32 R3, R13, 0x1f, RZ ;  /* 0x0000001f0d037819 */ /* 0x004fe400000006ff */
[----:B------:R-:W-:Y:S02]  /*1e20*/  LEA R4, R14, UR4, 0x4 ;  /* 0x000000040e047c11 */ /* 0x000fe4000f8e20ff */
[----:B------:R-:W1:Y:S02]  /*1e30*/  SYNCS.PHASECHK.TRANS64.TRYWAIT P0, [R2+URZ+0x90], R3 ;  /* 0x00009003020075a7 */ /* 0x000e6400080011ff */
[----:B-1----:R-:W-:Y:S05]  /*1e40*/  @!P0 BRA `(.L_x_32) ;  /* 0x0000005000fc8947 */ /* 0x002fea0003800000 */
.L_x_119:
[----:B------:R-:W2:Y:S01]  /*1e50*/  LDS.128 R4, [R4+0x120] ;  /* 0x0001200004047984 */ /* 0x000ea20000000c00 */
[----:B---3--:R-:W-:Y:S01]  /*1e60*/  ISETP.GE.AND P0, PT, R26, 0x1, PT ;  /* 0x000000011a00780c */ /* 0x008fe20003f06270 */
[----:B-1----:R-:W-:Y:S01]  /*1e70*/  VIADD R2, R2, 0xa0 ;  /* 0x000000a002027836 */ /* 0x002fe20000000000 */
[----:B------:R-:W-:Y:S01]  /*1e80*/  @!PT LDS RZ, [RZ] ;  /* 0x00000000fffff984 */ /* 0x000fe20000000800 */
[----:B------:R-:W-:Y:S01]  /*1e90*/  @!PT LDS RZ, [RZ] ;  /* 0x00000000fffff984 */ /* 0x000fe20000000800 */
[----:B------:R-:W-:Y:S01]  /*1ea0*/  @!PT LDS RZ, [RZ] ;  /* 0x00000000fffff984 */ /* 0x000fe20000000800 */
[----:B------:R-:W-:Y:S01]  /*1eb0*/  @!PT LDS RZ, [RZ] ;  /* 0x00000000fffff984 */ /* 0x000fe20000000800 */
[----:B------:R1:W-:Y:S06]  /*1ec0*/  MEMBAR.ALL.CTA ;  /* 0x0000000000007992 */ /* 0x0003ec0000008000 */
[----:B-1----:R-:W1:Y:S01]  /*1ed0*/  FENCE.VIEW.ASYNC.S ;  /* 0x00000000000073c6 */ /* 0x002e620000000000 */
[----:B------:R-:W-:-:S04]  /*1ee0*/  PRMT R2, RZ, 0x654, R2 ;  /* 0x00000654ff027816 */ /* 0x000fc80000000002 */
[----:B-1----:R1:W-:Y:S01]  /*1ef0*/  SYNCS.ARRIVE.TRANS64.RED.A1T0 RZ, [R2+URZ], RZ ;  /* 0x000000ff02ff79a7 */ /* 0x0023e200081004ff */
[----:B--2---:R-:W-:-:S13]  /*1f00*/  LOP3.LUT P2, RZ, R6, 0x1, RZ, 0xc0, !PT ;  /* 0x0000000106ff7812 */ /* 0x004fda000784c0ff */
[----:B------:R-:W-:Y:S01]  /*1f10*/  @P2 SHF.R.U32.HI R3, RZ, 0x10, R5 ;  /* 0x00000010ff032819 */ /* 0x000fe20000011605 */
[----:B------:R-:W-:Y:S01]  /*1f20*/  VOTEU.ANY UP0, P2 ;  /* 0x0000000000ff7886 */ /* 0x000fe20001000100 */
[----:B------:R-:W-:Y:S02]  /*1f30*/  @P2 MOV R10, R4 ;  /* 0x00000004000a2202 */ /* 0x000fe40000000f00 */
[----:B------:R-:W-:Y:S02]  /*1f40*/  @P2 R2UR.BROADCAST UR8, R3 ;  /* 0x00000000030822ca */ /* 0x000fe400008e0000 */
[----:B------:R-:W-:-:S11]  /*1f50*/  @P2 LOP3.LUT R9, R5, 0xffff, RZ, 0xc0, !PT ;  /* 0x0000ffff05092812 */ /* 0x000fd600078ec0ff */
[----:B------:R-:W-:Y:S01]  /*1f60*/  @UP0 UMOV UR36, UR8 ;  /* 0x0000000800240c82 */ /* 0x000fe20008000000 */
[----:B-1----:R-:W-:Y:S05]  /*1f70*/  @!P0 BRA `(.L_x_33) ;  /* 0x0000000000b88947 */ /* 0x002fea0003800000 */
[----:B------:R-:W4:Y:S01]  /*1f80*/  LDC.64 R4, c[0x0][0xb18] ;  /* 0x0002c600ff047b82 */ /* 0x000f220000000a00 */
[----:B------:R-:W-:-:S07]  /*1f90*/  ISETP.NE.AND P3, PT, R26, 0x1, PT ;  /* 0x000000011a00780c */ /* 0x000fce0003f65270 */
[----:B------:R-:W1:Y:S08]  /*1fa0*/  LDC.64 R6, c[0x0][0xb10] ;  /* 0x0002c400ff067b82 */ /* 0x000e700000000a00 */
[----:B------:R-:W2:Y:S08]  /*1fb0*/  LDC R16, c[0x0][0xb20] ;  /* 0x0002c800ff107b82 */ /* 0x000eb00000000800 */
[----:B------:R-:W3:Y:S01]  /*1fc0*/  LDC R17, c[0x0][0xb0c] ;  /* 0x0002c300ff117b82 */ /* 0x000ee20000000800 */
[----:B----4-:R-:W-:Y:S01]  /*1fd0*/  IMAD.HI.U32 R19, R0, R5, RZ ;  /* 0x0000000500137227 */ /* 0x010fe200078e00ff */
[----:B------:R-:W-:-:S03]  /*1fe0*/  ISETP.NE.AND P0, PT, R4, 0x1, PT ;  /* 0x000000010400780c */ /* 0x000fc60003f05270 */
[----:B------:R-:W-:-:S03]  /*1ff0*/  IMAD.HI.U32 R5, R9, R5, RZ ;  /* 0x0000000509057227 */ /* 0x000fc600078e00ff */
[----:B------:R-:W4:Y:S01]  /*2000*/  LDC.64 R2, c[0x0][0xb28] ;  /* 0x0002ca00ff027b82 */ /* 0x000f220000000a00 */
[----:B-1----:R-:W-:-:S04]  /*2010*/  IMAD.HI.U32 R20, R8, R6, RZ ;  /* 0x0000000608147227 */ /* 0x002fc800078e00ff */
[----:B------:R-:W-:Y:S01]  /*2020*/  IMAD.HI.U32 R21, R10, R6, RZ ;  /* 0x000000060a157227 */ /* 0x000fe200078e00ff */
[----:B------:R-:W-:Y:S02]  /*2030*/  SHF.R.U32.HI R20, RZ, R7, R20 ;  /* 0x00000007ff147219 */ /* 0x000fe40000011614 */
[-C--:B--2---:R-:W-:Y:S02]  /*2040*/  SHF.R.U32.HI R19, RZ, R16.reuse, R19 ;  /* 0x00000010ff137219 */ /* 0x084fe40000011613 */
[----:B------:R-:W-:Y:S02]  /*2050*/  SHF.R.U32.HI R5, RZ, R16, R5 ;  /* 0x00000010ff057219 */ /* 0x000fe40000011605 */
[----:B------:R-:W-:Y:S02]  /*2060*/  SEL R19, R0, R19, !P0 ;  /* 0x0000001300137207 */ /* 0x000fe40004000000 */
[----:B------:R-:W-:Y:S02]  /*2070*/  SHF.R.U32.HI R21, RZ, R7, R21 ;  /* 0x00000007ff157219 */ /* 0x000fe40000011615 */
[----:B---3--:R-:W-:-:S02]  /*2080*/  ISETP.NE.AND P1, PT, R17, 0x1, PT ;  /* 0x000000011100780c */ /* 0x008fc40003f25270 */
[----:B------:R-:W-:Y:S02]  /*2090*/  SEL R5, R9, R5, !P0 ;  /* 0x0000000509057207 */ /* 0x000fe40004000000 */
[----:B------:R-:W-:Y:S02]  /*20a0*/  SEL R20, R8, R20, !P1 ;  /* 0x0000001408147207 */ /* 0x000fe40004800000 */
[----:B------:R-:W-:Y:S01]  /*20b0*/  SEL R21, R10, R21, !P1 ;  /* 0x000000150a157207 */ /* 0x000fe20004800000 */
[----:B----4-:R-:W-:-:S04]  /*20c0*/  IMAD.HI.U32 R18, R19, R2, RZ ;  /* 0x0000000213127227 */ /* 0x010fc800078e00ff */
        /* <DEDUP_REMOVED lines=10> */
[----:B------:R-:W-:-:S04]  /*2170*/  @!P0 IMAD.HI.U32 R7, R21, R2, RZ ;  /* 0x0000000215078227 */ /* 0x000fc800078e00ff */
[----:B------:R-:W-:Y:S01]  /*2180*/  IMAD.MOV R2, RZ, RZ, -R6 ;  /* 0x000000ffff027224 */ /* 0x000fe200078e0a06 */
[----:B------:R-:W-:Y:S02]  /*2190*/  @!P0 SHF.R.U32.HI R3, RZ, R3, R7 ;  /* 0x00000003ff038219 */ /* 0x000fe40000011607 */
[----:B------:R-:W-:Y:S01]  /*21a0*/  IADD3 R7, PT, PT, -R5, RZ, RZ ;  /* 0x000000ff05077210 */ /* 0x000fe20007ffe1ff */
[----:B------:R-:W-:Y:S01]  /*21b0*/  IMAD R2, R26, R2, R5 ;  /* 0x000000021a027224 */ /* 0x000fe200078e0205 */
        /* <DEDUP_REMOVED lines=10> */
.L_x_33:
[----:B------:R-:W1:Y:S02]  /*2260*/  LDCU UR8, c[0x0][0xb30] ;  /* 0x00016600ff0877ac */ /* 0x000e640008000800 */
[----:B-1----:R-:W-:-:S09]  /*2270*/  UISETP.NE.AND UP0, UPT, UR8, 0x1, UPT ;  /* 0x000000010800788c */ /* 0x002fd2000bf05270 */
[----:B------:R-:W-:Y:S05]  /*2280*/  BRA.U UP0, `(.L_x_34) ;  /* 0x0000000100407547 */ /* 0x000fea000b800000 */
[----:B------:R-:W1:Y:S08]  /*2290*/  LDC.64 R4, c[0x0][0xb10] ;  /* 0x0002c400ff047b82 */ /* 0x000e700000000a00 */
[----:B------:R-:W2:Y:S08]  /*22a0*/  LDC.64 R2, c[0x0][0xb18] ;  /* 0x0002c600ff027b82 */ /* 0x000eb00000000a00 */
[----:B------:R-:W3:Y:S08]  /*22b0*/  LDC R6, c[0x0][0xb20] ;  /* 0x0002c800ff067b82 */ /* 0x000ef00000000800 */
[----:B------:R-:W4:Y:S01]  /*22c0*/  LDC R7, c[0x0][0xb0c] ;  /* 0x0002c300ff077b82 */ /* 0x000f220000000800 */
[----:B-1----:R-:W-:-:S05]  /*22d0*/  IMAD.HI.U32 R4, R10, R4, RZ ;  /* 0x000000040a047227 */ /* 0x002fca00078e00ff */
[----:B------:R-:W-:Y:S01]  /*22e0*/  SHF.R.U32.HI R4, RZ, R5, R4 ;  /* 0x00000005ff047219 */ /* 0x000fe20000011604 */
[----:B--2---:R-:W-:Y:S01]  /*22f0*/  IMAD.HI.U32 R3, R9, R3, RZ ;  /* 0x0000000309037227 */ /* 0x004fe200078e00ff */
[----:B------:R-:W-:-:S04]  /*2300*/  ISETP.NE.AND P0, PT, R2, 0x1, PT ;  /* 0x000000010200780c */ /* 0x000fc80003f05270 */
[----:B---3--:R-:W-:-:S04]  /*2310*/  SHF.R.U32.HI R3, RZ, R6, R3 ;  /* 0x00000006ff037219 */ /* 0x008fc80000011603 */
[----:B------:R-:W-:Y:S02]  /*2320*/  SEL R3, R9, R3, !P0 ;  /* 0x0000000309037207 */ /* 0x000fe40004000000 */
[----:B----4-:R-:W-:-:S04]  /*2330*/  ISETP.NE.AND P1, PT, R7, 0x1, PT ;  /* 0x000000010700780c */ /* 0x010fc80003f25270 */
[----:B------:R-:W-:-:S05]  /*2340*/  SEL R4, R10, R4, !P1 ;  /* 0x000000040a047207 */ /* 0x000fca0004800000 */
[----:B------:R-:W-:Y:S02]  /*2350*/  IMAD.IADD R5, R3, 0x1, -R4 ;  /* 0x0000000103057824 */ /* 0x000fe400078e0a04 */
[----:B------:R-:W-:Y:S02]  /*2360*/  IMAD.IADD R3, R4, 0x1, -R3 ;  /* 0x0000000104037824 */ /* 0x000fe400078e0a03 */
[----:B------:R-:W-:Y:S02]  /*2370*/  IMAD R10, R5, R7, R10 ;  /* 0x00000007050a7224 */ /* 0x000fe400078e020a */
[----:B------:R-:W-:-:S07]  /*2380*/  IMAD R9, R3, R2, R9 ;  /* 0x0000000203097224 */ /* 0x000fce00078e0209 */
.L_x_34:
[----:B------:R-:W-:Y:S01]  /*2390*/  VIADD R14, R14, 0x1 ;  /* 0x000000010e0e7836 */ /* 0x000fe20000000000 */
[----:B------:R-:W-:Y:S01]  /*23a0*/  PLOP3.LUT P1, PT, PT, PT, PT, 0x80, 0x8 ;  /* 0x000000000008781c */ /* 0x000fe20003f2f070 */
[----:B------:R-:W-:Y:S02]  /*23b0*/  IMAD.IADD R21, R10, 0x1, R59 ;  /* 0x000000010a157824 */ /* 0x000fe400078e023b */
[----:B------:R-:W-:Y:S01]  /*23c0*/  IMAD.IADD R20, R9, 0x1, R58 ;  /* 0x0000000109147824 */ /* 0x000fe200078e023a */
[----:B------:R-:W-:-:S04]  /*23d0*/  ISETP.NE.AND P0, PT, R14, 0x2, PT ;  /* 0x000000020e00780c */ /* 0x000fc80003f05270 */
[----:B------:R-:W-:Y:S02]  /*23e0*/  SEL R2, RZ, 0x1, P0 ;  /* 0x00000001ff027807 */ /* 0x000fe40000000000 */
[----:B------:R-:W-:Y:S02]  /*23f0*/  SEL R14, R14, RZ, P0 ;  /* 0x000000ff0e0e7207 */ /* 0x000fe40000000000 */
[----:B------:R-:W-:Y:S01]  /*2400*/  LOP3.LUT R13, R13, R2, RZ, 0x3c, !PT ;  /* 0x000000020d0d7212 */ /* 0x000fe200078e3cff */
[----:B------:R-:W-:Y:S06]  /*2410*/  @P2 BRA `(.L_x_35) ;  /* 0xfffffff000482947 */ /* 0x000fec000383ffff */
[----:B------:R-:W-:Y:S01]  /*2420*/  UIADD3 UR4, UPT, UPT, UR4, 0x28, URZ ;  /* 0x0000002804047890 */ /* 0x000fe2000fffe0ff */
[----:B------:R-:W-:-:S03]  /*2430*/  SHF.L.U32 R2, R15, 0x1f, RZ ;  /* 0x0000001f0f027819 */ /* 0x000fc600000006ff */
[----:B------:R-:W-:-:S09]  /*2440*/  ULEA UR5, UR6, UR4, 0x3 ;  /* 0x0000000406057291 */ /* 0x000fd2000f8e18ff */
[----:B------:R-:W1:Y:S02]  /*2450*/  SYNCS.PHASECHK.TRANS64.TRYWAIT P0, [UR5], R2 ;  /* 0x00000002ff0075a7 */ /* 0x000e640008001105 */
[----:B-1----:R-:W-:Y:S05]  /*2460*/  @!P0 BRA `(.L_x_36) ;  /* 0x0000004c00888947 */ /* 0x002fea0003800000 */
.L_x_121:
[----:B------:R-:W-:-:S04]  /*2470*/  UIADD3 UR6, UPT, UPT, UR6, 0x1, URZ ;  /* 0x0000000106067890 */ /* 0x000fc8000fffe0ff */
[----:B------:R-:W-:-:S04]  /*2480*/  UISETP.NE.AND UP0, UPT, UR6, 0x5, UPT ;  /* 0x000000050600788c */ /* 0x000fc8000bf05270 */
[----:B------:R-:W-:Y:S02]  /*2490*/  USEL UR7, URZ, 0x1, UP0 ;  /* 0x00000001ff077887 */ /* 0x000fe40008000000 */
[----:B------:R-:W-:-:S04]  /*24a0*/  USEL UR6, UR6, URZ, UP0 ;  /* 0x000000ff06067287 */ /* 0x000fc80008000000 */
[----:B------:R-:W-:Y:S01]  /*24b0*/  ULEA UR5, UR6, UR4, 0x3 ;  /* 0x0000000406057291 */ /* 0x000fe2000f8e18ff */
[----:B-1----:R-:W-:-:S04]  /*24c0*/  LOP3.LUT R2, R15, UR7, RZ, 0x3c, !PT ;  /* 0x000000070f027c12 */ /* 0x002fc8000f8e3cff */
[----:B------:R-:W-:-:S04]  /*24d0*/  SHF.L.U32 R3, R2, 0x1f, RZ ;  /* 0x0000001f02037819 */ /* 0x000fc800000006ff */
[----:B------:R-:W1:Y:S02]  /*24e0*/  SYNCS.PHASECHK.TRANS64.TRYWAIT P0, [UR5], R3 ;  /* 0x00000003ff0075a7 */ /* 0x000e640008001105 */
[----:B-1----:R-:W-:Y:S05]  /*24f0*/  @!P0 BRA `(.L_x_37) ;  /* 0x0000004c007c8947 */ /* 0x002fea0003800000 */
.L_x_123:
[----:B------:R-:W-:-:S04]  /*2500*/  UIADD3 UR6, UPT, UPT, UR6, 0x1, URZ ;  /* 0x0000000106067890 */ /* 0x000fc8000fffe0ff */
[----:B------:R-:W-:-:S04]  /*2510*/  UISETP.NE.AND UP0, UPT, UR6, 0x5, UPT ;  /* 0x000000050600788c */ /* 0x000fc8000bf05270 */
[----:B------:R-:W-:Y:S02]  /*2520*/  USEL UR7, URZ, 0x1, UP0 ;  /* 0x00000001ff077887 */ /* 0x000fe40008000000 */
[----:B------:R-:W-:-:S04]  /*2530*/  USEL UR6, UR6, URZ, UP0 ;  /* 0x000000ff06067287 */ /* 0x000fc80008000000 */
[----:B------:R-:W-:Y:S01]  /*2540*/  ULEA UR5, UR6, UR4, 0x3 ;  /* 0x0000000406057291 */ /* 0x000fe2000f8e18ff */
[----:B------:R-:W-:-:S04]  /*2550*/  LOP3.LUT R2, R2, UR7, RZ, 0x3c, !PT ;  /* 0x0000000702027c12 */ /* 0x000fc8000f8e3cff */
[----:B-1----:R-:W-:-:S04]  /*2560*/  SHF.L.U32 R3, R2, 0x1f, RZ ;  /* 0x0000001f02037819 */ /* 0x002fc800000006ff */
[----:B------:R-:W1:Y:S02]  /*2570*/  SYNCS.PHASECHK.TRANS64.TRYWAIT P0, [UR5], R3 ;  /* 0x00000003ff0075a7 */ /* 0x000e640008001105 */
[----:B-1----:R-:W-:Y:S05]  /*2580*/  @!P0 BRA `(.L_x_38) ;  /* 0x0000004c00708947 */ /* 0x002fea0003800000 */
.L_x_125:
        /* <DEDUP_REMOVED lines=9> */
.L_x_127:
[----:B------:R-:W-:-:S04]  /*2620*/  UIADD3 UR6, UPT, UPT, UR6, 0x1, URZ ;  /* 0x0000000106067890 */ /* 0x000fc8000fffe0ff */
[----:B------:R-:W-:-:S04]  /*2630*/  UISETP.NE.AND UP0, UPT, UR6, 0x5, UPT ;  /* 0x000000050600788c */ /* 0x000fc8000bf05270 */
[----:B------:R-:W-:Y:S02]  /*2640*/  USEL UR5, URZ, 0x1, UP0 ;  /* 0x00000001ff057887 */ /* 0x000fe40008000000 */
[----:B------:R-:W-:-:S04]  /*2650*/  USEL UR6, UR6, URZ, UP0 ;  /* 0x000000ff06067287 */ /* 0x000fc80008000000 */
[----:B------:R-:W-:Y:S01]  /*2660*/  ULEA UR6, UR6, UR4, 0x3 ;  /* 0x0000000406067291 */ /* 0x000fe2000f8e18ff */
[----:B------:R-:W-:-:S04]  /*2670*/  LOP3.LUT R2, R2, UR5, RZ, 0x3c, !PT ;  /* 0x0000000502027c12 */ /* 0x000fc8000f8e3cff */
[----:B------:R-:W-:Y:S01]  /*2680*/  SHF.L.U32 R2, R2, 0x1f, RZ ;  /* 0x0000001f02027819 */ /* 0x000fe200000006ff */
[----:B-1--4-:R-:W-:-:S07]  /*2690*/  IMAD.U32 R0, RZ, RZ, UR6 ;  /* 0x00000006ff007e24 */ /* 0x012fce000f8e00ff */
.L_x_40:
[----:B-1----:R1:W2:Y:S02]  /*26a0*/  SYNCS.PHASECHK.TRANS64.TRYWAIT P0, [R0+URZ], R2 ;  /* 0x00000002000075a7 */ /* 0x0022a400080011ff */
[----:B--2---:R-:W-:Y:S05]  /*26b0*/  @!P0 NANOSLEEP.SYNCS 0x989680 ;  /* 0x009896800000895d */ /* 0x004fea0003900000 */
[----:B------:R-:W2:Y:S02]  /*26c0*/  @!P0 SYNCS.PHASECHK.TRANS64 P0, [R0+URZ], R2 ;  /* 0x00000002000085a7 */ /* 0x000ea400080010ff */
[----:B--2---:R-:W-:Y:S05]  /*26d0*/  @P0 EXIT ;  /* 0x000000000000094d */ /* 0x004fea0003800000 */
[----:B------:R-:W-:Y:S05]  /*26e0*/  BRA `(.L_x_40) ;  /* 0xfffffffc00ec7947 */ /* 0x000fea000383ffff */
.L_x_17:
[----:B------:R-:W-:-:S04]  /*26f0*/  UISETP.NE.AND UP1, UPT, UR37, URZ, UPT ;  /* 0x000000ff2500728c */ /* 0x000fc8000bf25270 */
[----:B------:R-:W-:-:S09]  /*2700*/  UISETP.NE.OR UP1, UPT, UR8, 0x1, UP1 ;  /* 0x000000010800788c */ /* 0x000fd20008f25670 */
[----:B------:R-:W-:Y:S05]  /*2710*/  BRA.U UP1, `(.L_x_41) ;  /* 0x0000000501487547 */ /* 0x000fea000b800000 */
[----:B------:R-:W-:Y:S01]  /*2720*/  ISETP.NE.AND P2, PT, R2, RZ, PT ;  /* 0x000000ff0200720c */ /* 0x000fe20003f45270 */
[----:B------:R-:W-:Y:S01]  /*2730*/  IMAD.MOV.U32 R12, RZ, RZ, 0x1 ;  /* 0x00000001ff0c7424 */ /* 0x000fe200078e00ff */
[----:B------:R-:W-:Y:S02]  /*2740*/  CS2R R10, SRZ ;  /* 0x00000000000a7805 */ /* 0x000fe4000001ff00 */
[----:B------:R-:W-:Y:S01]  /*2750*/  CS2R R8, SRZ ;  /* 0x0000000000087805 */ /* 0x000fe2000001ff00 */
[----:B------:R-:W-:Y:S01]  /*2760*/  UMOV UR4, 0x400 ;  /* 0x0000040000047882 */ /* 0x000fe20000000000 */
[----:B------:R-:W-:Y:S01]  /*2770*/  UMOV UR6, URZ ;  /* 0x000000ff00067c82 */ /* 0x000fe20008000000 */
[----:B------:R-:W-:-:S12]  /*2780*/  ULEA UR37, UR37, UR4, 0x18 ;  /* 0x0000000425257291 */ /* 0x000fd8000f8ec0ff */
.L_x_45:
[----:B------:R-:W-:Y:S02]  /*2790*/  LEA R0, R8, UR37, 0x3 ;  /* 0x0000002508007c11 */ /* 0x000fe4000f8e18ff */
[----:B------:R-:W-:-:S03]  /*27a0*/  SHF.L.U32 R4, R9, 0x1f, RZ ;  /* 0x0000001f09047819 */ /* 0x000fc600000006ff */
[----:B------:R-:W-:Y:S01]  /*27b0*/  VIADD R5, R0, 0x100 ;  /* 0x0000010000057836 */ /* 0x000fe20000000000 */
[----:B------:R-:W1:Y:S02]  /*27c0*/  SYNCS.PHASECHK.TRANS64.TRYWAIT P0, [R0+URZ+0xf0], R4 ;  /* 0x0000f004000075a7 */ /* 0x000e6400080011ff */
[----:B-1----:R-:W-:Y:S05]  /*27d0*/  @!P0 BRA `(.L_x_42) ;  /* 0x0000004c000c8947 */ /* 0x002fea0003800000 */
.L_x_128:
[----:B------:R-:W-:Y:S01]  /*27e0*/  ULEA UR5, UR6, UR37, 0x3 ;  /* 0x0000002506057291 */ /* 0x000fe2000f8e18ff */
[----:B-1----:R-:W-:Y:S01]  /*27f0*/  PRMT R0, RZ, 0x654, R5 ;  /* 0x00000654ff007816 */ /* 0x002fe20000000005 */
[----:B------:R-:W-:Y:S01]  /*2800*/  @!P2 IMAD.MOV.U32 R4, RZ, RZ, 0x10 ;  /* 0x00000010ff04a424 */ /* 0x000fe200078e00ff */
[----:B------:R-:W-:Y:S01]  /*2810*/  SHF.L.U32 R5, R12, 0x1f, RZ ;  /* 0x0000001f0c057819 */ /* 0x000fe200000006ff */
[----:B------:R-:W-:Y:S01]  /*2820*/  UIADD3 UR4, UPT, UPT, UR5, 0x90, URZ ;  /* 0x0000009005047890 */ /* 0x000fe2000fffe0ff */
[----:B------:R1:W-:Y:S05]  /*2830*/  SYNCS.ARRIVE.TRANS64.RED.A1T0 RZ, [R0+URZ], RZ ;  /* 0x000000ff00ff79a7 */ /* 0x0003ea00081004ff */
[----:B------:R-:W-:Y:S01]  /*2840*/  IMAD.U32 R6, RZ, RZ, UR4 ;  /* 0x00000004ff067e24 */ /* 0x000fe2000f8e00ff */
[----:B------:R-:W2:Y:S04]  /*2850*/  SYNCS.PHASECHK.TRANS64.TRYWAIT P0, [UR5+0xa0], R5 ;  /* 0x0000a005ff0075a7 */ /* 0x000ea80008001105 */
[----:B------:R-:W-:Y:S01]  /*2860*/  PRMT R6, R2, 0x654, R6 ;  /* 0x0000065402067816 */ /* 0x000fe20000000006 */
[----:B-12---:R-:W-:Y:S06]  /*2870*/  @!P0 BRA `(.L_x_43) ;  /* 0x0000004800f88947 */ /* 0x006fec0003800000 */
.L_x_130:
[----:B------:R-:W-:Y:S01]  /*2880*/  ULEA UR4, UR6, UR37, 0x4 ;  /* 0x0000002506047291 */ /* 0x000fe2000f8e20ff */
[----:B------:R-:W-:Y:S01]  /*2890*/  SEL R3, R6, R3, !P2 ;  /* 0x0000000306037207 */ /* 0x000fe20005000000 */
[----:B------:R-:W-:Y:S01]  /*28a0*/  UIADD3 UR5, UPT, UPT, UR5, 0x90, URZ ;  /* 0x0000009005057890 */ /* 0x000fe2000fffe0ff */
[----:B-1----:R-:W-:Y:S01]  /*28b0*/  LEA R0, R11, UR37, 0x3 ;  /* 0x000000250b007c11 */ /* 0x002fe2000f8e18ff */
[----:B------:R-:W-:Y:S01]  /*28c0*/  UIADD3 UR4, UPT, UPT, UR4, 0x120, URZ ;  /* 0x0000012004047890 */ /* 0x000fe2000fffe0ff */
[----:B------:R1:W-:Y:S01]  /*28d0*/  @!P2 SYNCS.ARRIVE.TRANS64.RED RZ, [R3+URZ], R4 ;  /* 0x0000000403ffa9a7 */ /* 0x0003e200080004ff */
[----:B------:R-:W-:Y:S01]  /*28e0*/  UIADD3 UR6, UPT, UPT, UR6, 0x1, URZ ;  /* 0x0000000106067890 */ /* 0x000fe2000fffe0ff */
[----:B------:R-:W-:-:S03]  /*28f0*/  VIADD R8, R8, 0x1 ;  /* 0x0000000108087836 */ /* 0x000fc60000000000 */
[----:B------:R-:W-:Y:S02]  /*2900*/  UISETP.NE.AND UP0, UPT, UR6, 0x2, UPT ;  /* 0x000000020600788c */ /* 0x000fe4000bf05270 */
[----:B------:R-:W-:Y:S01]  /*2910*/  ISETP.NE.AND P0, PT, R8, 0x2, PT ;  /* 0x000000020800780c */ /* 0x000fe20003f05270 */
[----:B------:R-:W-:Y:S06]  /*2920*/  UGETNEXTWORKID.BROADCAST [UR4], [UR5] ;  /* 0x00000000040073ca */ /* 0x000fec0008000100 */
[----:B------:R-:W-:Y:S02]  /*2930*/  USEL UR4, URZ, 0x1, UP0 ;  /* 0x00000001ff047887 */ /* 0x000fe40008000000 */
[----:B------:R-:W-:-:S04]  /*2940*/  USEL UR6, UR6, URZ, UP0 ;  /* 0x000000ff06067287 */ /* 0x000fc80008000000 */
[----:B------:R-:W-:Y:S02]  /*2950*/  LOP3.LUT R12, R12, UR4, RZ, 0x3c, !PT ;  /* 0x000000040c0c7c12 */ /* 0x000fe4000f8e3cff */
[----:B-1----:R-:W-:-:S04]  /*2960*/  SHF.L.U32 R4, R10, 0x1f, RZ ;  /* 0x0000001f0a047819 */ /* 0x002fc800000006ff */
[----:B------:R-:W1:Y:S02]  /*2970*/  SYNCS.PHASECHK.TRANS64.TRYWAIT P1, [R0+URZ+0x90], R4 ;  /* 0x00009004000075a7 */ /* 0x000e6400080211ff */
[----:B-1----:R-:W-:Y:S05]  /*2980*/  @!P1 BRA `(.L_x_44) ;  /* 0x0000004800cc9947 */ /* 0x002fea0003800000 */
.L_x_131:
[C---:B-1----:R-:W-:Y:S01]  /*2990*/  LEA R4, R11.reuse, UR37, 0x4 ;  /* 0x000000250b047c11 */ /* 0x042fe2000f8e20ff */
[----:B------:R-:W-:Y:S01]  /*29a0*/  VIADD R0, R0, 0xa0 ;  /* 0x000000a000007836 */ /* 0x000fe20000000000 */
[----:B------:R-:W-:Y:S01]  /*29b0*/  SEL R8, R8, RZ, P0 ;  /* 0x000000ff08087207 */ /* 0x000fe20000000000 */
[----:B------:R-:W-:-:S03]  /*29c0*/  VIADD R11, R11, 0x1 ;  /* 0x000000010b0b7836 */ /* 0x000fc60000000000 */
[----:B------:R-:W1:Y:S01]  /*29d0*/  LDS.128 R4, [R4+0x120] ;  /* 0x0001200004047984 */ /* 0x000e620000000c00 */
[----:B------:R-:W-:Y:S02]  /*29e0*/  PRMT R0, RZ, 0x654, R0 ;  /* 0x00000654ff007816 */ /* 0x000fe40000000000 */
[C---:B------:R-:W-:Y:S01]  /*29f0*/  ISETP.NE.AND P1, PT, R11.reuse, 0x2, PT ;  /* 0x000000020b00780c */ /* 0x040fe20003f25270 */
[----:B------:R-:W-:Y:S01]  /*2a00*/  @!PT LDS RZ, [RZ] ;  /* 0x00000000fffff984 */ /* 0x000fe20000000800 */
[----:B------:R-:W-:Y:S01]  /*2a10*/  @!PT LDS RZ, [RZ] ;  /* 0x00000000fffff984 */ /* 0x000fe20000000800 */
[----:B------:R-:W-:Y:S01]  /*2a20*/  @!PT LDS RZ, [RZ] ;  /* 0x00000000fffff984 */ /* 0x000fe20000000800 */
[----:B------:R-:W-:Y:S01]  /*2a30*/  @!PT LDS RZ, [RZ] ;  /* 0x00000000fffff984 */ /* 0x000fe20000000800 */
[----:B------:R2:W-:Y:S06]  /*2a40*/  MEMBAR.ALL.CTA ;  /* 0x0000000000007992 */ /* 0x0005ec0000008000 */
[----:B--2---:R-:W2:Y:S01]  /*2a50*/  FENCE.VIEW.ASYNC.S ;  /* 0x00000000000073c6 */ /* 0x004ea20000000000 */
[----:B------:R-:W-:Y:S01]  /*2a60*/  SEL R11, R11, RZ, P1 ;  /* 0x000000ff0b0b7207 */ /* 0x000fe20000800000 */
[----:B--2---:R2:W-:Y:S01]  /*2a70*/  SYNCS.ARRIVE.TRANS64.RED.A1T0 RZ, [R0+URZ], RZ ;  /* 0x000000ff00ff79a7 */ /* 0x0045e200081004ff */
[----:B-1----:R-:W-:-:S02]  /*2a80*/  LOP3.LUT P3, RZ, R6, 0x1, RZ, 0xc0, !PT ;  /* 0x0000000106ff7812 */ /* 0x002fc4000786c0ff */
[----:B------:R-:W-:-:S04]  /*2a90*/  SEL R4, RZ, 0x1, P1 ;  /* 0x00000001ff047807 */ /* 0x000fc80000800000 */
[----:B------:R-:W-:Y:S02]  /*2aa0*/  LOP3.LUT R10, R10, R4, RZ, 0x3c, !PT ;  /* 0x000000040a0a7212 */ /* 0x000fe400078e3cff */
[----:B--2---:R-:W-:-:S04]  /*2ab0*/  SEL R0, RZ, 0x1, P0 ;  /* 0x00000001ff007807 */ /* 0x004fc80000000000 */
[----:B------:R-:W-:Y:S01]  /*2ac0*/  LOP3.LUT R9, R9, R0, RZ, 0x3c, !PT ;  /* 0x0000000009097212 */ /* 0x000fe200078e3cff */
[----:B------:R-:W-:Y:S06]  /*2ad0*/  @P3 BRA `(.L_x_45) ;  /* 0xfffffffc002c3947 */ /* 0x000fec000383ffff */
[----:B------:R-:W-:Y:S01]  /*2ae0*/  ULEA UR5, UR6, UR37, 0x3 ;  /* 0x0000002506057291 */ /* 0x000fe2000f8e18ff */
[----:B------:R-:W-:-:S08]  /*2af0*/  SHF.L.U32 R2, R12, 0x1f, RZ ;  /* 0x0000001f0c027819 */ /* 0x000fd000000006ff */
[----:B------:R-:W1:Y:S02]  /*2b00*/  SYNCS.PHASECHK.TRANS64 P0, [UR5+0xa0], R2 ;  /* 0x0000a002ff0075a7 */ /* 0x000e640008001005 */
[----:B-1----:R-:W-:Y:S05]  /*2b10*/  @P0 BRA `(.L_x_46) ;  /* 0x0000000000080947 */ /* 0x002fea0003800000 */
[----:B------:R-:W1:Y:S02]  /*2b20*/  SYNCS.PHASECHK.TRANS64.TRYWAIT P0, [UR5+0xa0], R2 ;  /* 0x0000a002ff0075a7 */ /* 0x000e640008001105 */
[----:B-1----:R-:W-:Y:S05]  /*2b30*/  @!P0 BRA `(.L_x_47) ;  /* 0x0000004800748947 */ /* 0x002fea0003800000 */
.L_x_46:
[----:B------:R-:W-:-:S04]  /*2b40*/  UIADD3 UR4, UPT, UPT, UR6, 0x1, URZ ;  /* 0x0000000106047890 */ /* 0x000fc8000fffe0ff */
[----:B------:R-:W-:-:S04]  /*2b50*/  UISETP.NE.AND UP0, UPT, UR4, 0x2, UPT ;  /* 0x000000020400788c */ /* 0x000fc8000bf05270 */
[----:B------:R-:W-:Y:S02]  /*2b60*/  USEL UR7, URZ, 0x1, UP0 ;  /* 0x00000001ff077887 */ /* 0x000fe40008000000 */
[----:B------:R-:W-:-:S04]  /*2b70*/  USEL UR4, UR4, URZ, UP0 ;  /* 0x000000ff04047287 */ /* 0x000fc80008000000 */
[----:B------:R-:W-:Y:S01]  /*2b80*/  ULEA UR4, UR4, UR37, 0x3 ;  /* 0x0000002504047291 */ /* 0x000fe2000f8e18ff */
[----:B-1----:R-:W-:-:S04]  /*2b90*/  LOP3.LUT R2, R12, UR7, RZ, 0x3c, !PT ;  /* 0x000000070c027c12 */ /* 0x002fc8000f8e3cff */
[----:B------:R-:W-:-:S04]  /*2ba0*/  SHF.L.U32 R0, R2, 0x1f, RZ ;  /* 0x0000001f02007819 */ /* 0x000fc800000006ff */
[----:B------:R-:W1:Y:S02]  /*2bb0*/  SYNCS.PHASECHK.TRANS64 P0, [UR4+0xa0], R0 ;  /* 0x0000a000ff0075a7 */ /* 0x000e640008001004 */
[----:B-1----:R-:W-:Y:S05]  /*2bc0*/  @P0 EXIT ;  /* 0x000000000000094d */ /* 0x002fea0003800000 */
[----:B------:R-:W-:Y:S02]  /*2bd0*/  SHF.L.U32 R2, R2, 0x1f, RZ ;  /* 0x0000001f02027819 */ /* 0x000fe400000006ff */
[----:B------:R-:W-:-:S07]  /*2be0*/  MOV R0, UR4 ;  /* 0x0000000400007c02 */ /* 0x000fce0008000f00 */
.L_x_48:
[----:B-1----:R1:W2:Y:S02]  /*2bf0*/  SYNCS.PHASECHK.TRANS64.TRYWAIT P0, [R0+URZ+0xa0], R2 ;  /* 0x0000a002000075a7 */ /* 0x0022a400080011ff */
[----:B--2---:R-:W-:Y:S05]  /*2c00*/  @!P0 NANOSLEEP.SYNCS 0x989680 ;  /* 0x009896800000895d */ /* 0x004fea0003900000 */
[----:B------:R-:W2:Y:S02]  /*2c10*/  @!P0 SYNCS.PHASECHK.TRANS64 P0, [R0+URZ+0xa0], R2 ;  /* 0x0000a002000085a7 */ /* 0x000ea400080010ff */
[----:B--2---:R-:W-:Y:S05]  /*2c20*/  @P0 EXIT ;  /* 0x000000000000094d */ /* 0x004fea0003800000 */
[----:B------:R-:W-:Y:S05]  /*2c30*/  BRA `(.L_x_48) ;  /* 0xfffffffc00ec7947 */ /* 0x000fea000383ffff */
.L_x_41:
[----:B------:R-:W-:-:S09]  /*2c40*/  UISETP.NE.AND UP1, UPT, UR8, URZ, UPT ;  /* 0x000000ff0800728c */ /* 0x000fd2000bf25270 */
[----:B------:R-:W-:Y:S05]  /*2c50*/  BRA.U UP1, `(.L_x_49) ;  /* 0x00000011013c7547 */ /* 0x000fea000b800000 */
[----:B------:R-:W-:Y:S01]  /*2c60*/  UMOV UR4, 0x40 ;  /* 0x0000004000047882 */ /* 0x000fe20000000000 */
[----:B------:R-:W-:Y:S01]  /*2c70*/  NOP ;  /* 0x0000000000007918 */ /* 0x000fe20000000000 */
[----:B------:R-:W-:Y:S01]  /*2c80*/  ULEA UR4, UR37, UR4, 0x18 ;  /* 0x0000000425047291 */ /* 0x000fe2000f8ec0ff */
[----:B------:R-:W-:Y:S02]  /*2c90*/  UMOV UR5, 0x400 ;  /* 0x0000040000057882 */ /* 0x000fe40000000000 */
[----:B------:R-:W-:-:S06]  /*2ca0*/  ULEA UR37, UR37, UR5, 0x18 ;  /* 0x0000000525257291 */ /* 0x000fcc000f8ec0ff */
[----:B------:R-:W1:Y:S02]  /*2cb0*/  LDS.U8 R0, [UR4+0x1c] ;  /* 0x00001c04ff007984 */ /* 0x000e640008000000 */
[----:B-1----:R-:W-:-:S13]  /*2cc0*/  ISETP.NE.AND P0, PT, R0, RZ, PT ;  /* 0x000000ff0000720c */ /* 0x002fda0003f05270 */
[----:B------:R-:W-:Y:S05]  /*2cd0*/  @P0 BRA `(.L_x_50) ;  /* 0x0000000000580947 */ /* 0x000fea0003800000 */
[----:B------:R-:W-:-:S13]  /*2ce0*/  ELECT P0, URZ, PT ;  /* 0x0000000000ff782f */ /* 0x000fda0003800000 */
[----:B------:R-:W-:Y:S05]  /*2cf0*/  @!P0 BRA `(.L_x_51) ;  /* 0x0000000000608947 */ /* 0x000fea0003800000 */
[----:B------:R-:W-:Y:S01]  /*2d00*/  UMOV UR5, 0x10 ;  /* 0x0000001000057882 */ /* 0x000fe20000000000 */
[----:B------:R-:W-:Y:S01]  /*2d10*/  HFMA2 R0, -RZ, RZ, 0, 5.9604644775390625e-08 ;  /* 0x00000001ff007431 */ /* 0x000fe200000001ff */
[----:B------:R-:W-:-:S03]  /*2d20*/  MOV R2, 0xffff ;  /* 0x0000ffff00027802 */ /* 0x000fc60000000f00 */
[----:B------:R-:W-:Y:S04]  /*2d30*/  DEPBAR.LE SB1, 0x36 ;  /* 0x00009d800000791a */ /* 0x000fe80000000000 */
[----:B------:R-:W1:Y:S02]  /*2d40*/  UTCATOMSWS.FIND_AND_SET.ALIGN UP0, UR5, UR5 ;  /* 0x00000005000575e3 */ /* 0x000e640008000800 */
[----:B-1----:R-:W-:Y:S01]  /*2d50*/  MOV R3, UR5 ;  /* 0x0000000500037c02 */ /* 0x002fe20008000f00 */
[----:B------:R-:W-:Y:S06]  /*2d60*/  BRA.U UP0, `(.L_x_52) ;  /* 0x0000000100187547 */ /* 0x000fec000b800000 */
.L_x_53:
[----:B------:R-:W-:Y:S05]  /*2d70*/  NANOSLEEP 0x64 ;  /* 0x000000640000795d */ /* 0x000fea0003800000 */
[----:B------:R-:W-:-:S05]  /*2d80*/  UMOV UR5, 0x10 ;  /* 0x0000001000057882 */ /* 0x000fca0000000000 */
[----:B------:R-:W-:Y:S04]  /*2d90*/  DEPBAR.LE SB1, 0x36 ;  /* 0x00009d800000791a */ /* 0x000fe80000000000 */
[----:B------:R-:W1:Y:S02]  /*2da0*/  UTCATOMSWS.FIND_AND_SET.ALIGN UP0, UR5, UR5 ;  /* 0x00000005000575e3 */ /* 0x000e640008000800 */
[----:B-1----:R-:W-:Y:S01]  /*2db0*/  MOV R3, UR5 ;  /* 0x0000000500037c02 */ /* 0x002fe20008000f00 */
[----:B------:R-:W-:Y:S05]  /*2dc0*/  BRA.U !UP0, `(.L_x_53) ;  /* 0xfffffffd08e87547 */ /* 0x000fea000b83ffff */
.L_x_52:
[-C--:B------:R-:W-:Y:S02]  /*2dd0*/  SHF.L.U32 R2, R2, R3.reuse, RZ ;  /* 0x0000000302027219 */ /* 0x080fe400000006ff */
[----:B------:R-:W-:Y:S01]  /*2de0*/  SHF.L.U32 R0, R0, R3, RZ ;  /* 0x0000000300007219 */ /* 0x000fe200000006ff */
[----:B------:R-:W-:Y:S02]  /*2df0*/  IMAD.SHL.U32 R3, R3, 0x20, RZ ;  /* 0x0000002003037824 */ /* 0x000fe400078e00ff */
[----:B------:R1:W-:Y:S04]  /*2e00*/  ATOMS.OR RZ, [UR4+0x14], R2 ;  /* 0x00001402ffff798c */ /* 0x0003e8000b000004 */
[----:B------:R1:W-:Y:S04]  /*2e10*/  ATOMS.OR RZ, [UR4+0x18], R0 ;  /* 0x00001800ffff798c */ /* 0x0003e8000b000004 */
[----:B------:R1:W-:Y:S01]  /*2e20*/  STS [UR37+0x140], R3 ;  /* 0x00014003ff007988 */ /* 0x0003e20008000825 */
[----:B------:R-:W-:Y:S05]  /*2e30*/  BRA `(.L_x_51) ;  /* 0x0000000000107947 */ /* 0x000fea0003800000 */
.L_x_50:
[----:B------:R-:W-:Y:S02]  /*2e40*/  MOV R0, 0xffffffff ;  /* 0xffffffff00007802 */ /* 0x000fe40000000f00 */
[----:B------:R-:W-:-:S03]  /*2e50*/  MOV R2, 0x2e80 ;  /* 0x00002e8000027802 */ /* 0x000fc60000000f00 */
[----:B------:R1:W-:Y:S04]  /*2e60*/  STS [UR37+0x140], R0 ;  /* 0x00014000ff007988 */ /* 0x0003e80008000825 */
[----:B-1-3-5:R-:W-:Y:S05]  /*2e70*/  CALL.REL.NOINC `($__internal_1_$__cuda_sm10x_tcgen05_guardrail_trap_phase_invalid_during_alloc) ;  /* 0x0000004c00487944 */ /* 0x02afea0003c00000 */
.L_x_51:
[----:B------:R-:W-:Y:S05]  /*2e80*/  WARPSYNC.ALL ;  /* 0x0000000000007948 */ /* 0x000fea0003800000 */
[----:B------:R-:W2:Y:S01]  /*2e90*/  S2UR UR5, SR_CgaCtaId ;  /* 0x00000000000579c3 */ /* 0x000ea20000008800 */
[----:B------:R-:W-:Y:S01]  /*2ea0*/  UMOV UR4, 0x400 ;  /* 0x0000040000047882 */ /* 0x000fe20000000000 */
[----:B------:R-:W-:-:S06]  /*2eb0*/  NOP ;  /* 0x0000000000007918 */ /* 0x000fcc0000000000 */
[----:B------:R-:W-:Y:S06]  /*2ec0*/  BAR.ARV 0x6, 0xa0 ;  /* 0x0182800000007b1d */ /* 0x000fec0000002000 */
[----:B------:R-:W4:Y:S01]  /*2ed0*/  LDCU UR7, c[0x0][0x38c] ;  /* 0x00007180ff0777ac */ /* 0x000f220008000800 */
[----:B------:R-:W-:Y:S01]  /*2ee0*/  IMAD.MOV.U32 R11, RZ, RZ, 0x1 ;  /* 0x00000001ff0b7424 */ /* 0x000fe200078e00ff */
[----:B------:R-:W-:Y:S01]  /*2ef0*/  CS2R R8, SRZ ;  /* 0x0000000000087805 */ /* 0x000fe2000001ff00 */
[----:B------:R-:W-:Y:S01]  /*2f00*/  IMAD.MOV.U32 R10, RZ, RZ, RZ ;  /* 0x000000ffff0a7224 */ /* 0x000fe200078e00ff */
[----:B------:R-:W3:Y:S01]  /*2f10*/  LDCU UR6, c[0x0][0x38c] ;  /* 0x00007180ff0677ac */ /* 0x000ee20008000800 */
[----:B------:R-:W-:Y:S01]  /*2f20*/  UMOV UR15, URZ ;  /* 0x000000ff000f7c82 */ /* 0x000fe20008000000 */
[----:B------:R-:W-:Y:S01]  /*2f30*/  UMOV UR14, URZ ;  /* 0x000000ff000e7c82 */ /* 0x000fe20008000000 */
[----:B--2---:R-:W-:Y:S01]  /*2f40*/  ULEA UR5, UR5, UR4, 0x18 ;  /* 0x0000000405057291 */ /* 0x004fe2000f8ec0ff */
[----:B------:R-:W-:Y:S01]  /*2f50*/  UMOV UR32, 0x0 ;  /* 0x0000000000207882 */ /* 0x000fe20000000000 */
[----:B------:R-:W-:-:S02]  /*2f60*/  UMOV UR33, 0x4100010 ;  /* 0x0410001000217882 */ /* 0x000fc40000000000 */
[----:B------:R-:W-:Y:S02]  /*2f70*/  UIADD3 UR9, UPT, UPT, UR5, 0x3400, URZ ;  /* 0x0000340005097890 */ /* 0x000fe4000fffe0ff */
[----:B------:R-:W-:Y:S02]  /*2f80*/  UIADD3 UR10, UPT, UPT, UR5, 0x17400, URZ ;  /* 0x00017400050a7890 */ /* 0x000fe4000fffe0ff */
[----:B----4-:R-:W-:Y:S01]  /*2f90*/  UIADD3 UR7, UPT, UPT, UR7, 0x7f, URZ ;  /* 0x0000007f07077890 */ /* 0x010fe2000fffe0ff */
[----:B-1----:R-:W1:Y:S01]  /*2fa0*/  LDS R0, [UR5+0x140] ;  /* 0x00014005ff007984 */ /* 0x002e620008000800 */
[----:B------:R-:W-:Y:S02]  /*2fb0*/  USHF.R.U32.HI UR9, URZ, 0x4, UR9 ;  /* 0x00000004ff097899 */ /* 0x000fe40008011609 */
[----:B------:R-:W-:Y:S02]  /*2fc0*/  USHF.R.S32.HI UR4, URZ, 0x1f, UR7 ;  /* 0x0000001fff047899 */ /* 0x000fe40008011407 */
[----:B------:R-:W-:-:S02]  /*2fd0*/  USHF.R.U32.HI UR10, URZ, 0x4, UR10 ;  /* 0x00000004ff0a7899 */ /* 0x000fc4000801160a */
[----:B------:R-:W-:Y:S02]  /*2fe0*/  ULEA.HI UR4, UR4, UR7, URZ, 0x7 ;  /* 0x0000000704047291 */ /* 0x000fe4000f8f38ff */
[----:B------:R-:W-:Y:S02]  /*2ff0*/  ULOP3.LUT UR9, UR9, 0x3fff, URZ, 0xc0, !UPT ;  /* 0x00003fff09097892 */ /* 0x000fe4000f8ec0ff */
[----:B------:R-:W-:Y:S02]  /*3000*/  USHF.R.S32.HI UR4, URZ, 0x7, UR4 ;  /* 0x00000007ff047899 */ /* 0x000fe40008011404 */
[----:B------:R-:W-:Y:S02]  /*3010*/  ULOP3.LUT UR10, UR10, 0x3fff, URZ, 0xc0, !UPT ;  /* 0x00003fff0a0a7892 */ /* 0x000fe4000f8ec0ff */
[----:B------:R-:W-:Y:S01]  /*3020*/  UISETP.LT.AND UP0, UPT, UR4, 0x1, UPT ;  /* 0x000000010400788c */ /* 0x000fe2000bf01270 */
[----:B------:R-:W-:Y:S01]  /*3030*/  UMOV UR30, 0x0 ;  /* 0x00000000001e7882 */ /* 0x000fe20000000000 */
[----:B------:R-:W-:-:S02]  /*3040*/  UMOV UR31, 0x4100010 ;  /* 0x04100010001f7882 */ /* 0x000fc40000000000 */
[----:B------:R-:W-:Y:S01]  /*3050*/  USEL UR8, UR4, 0x1, !UP0 ;  /* 0x0000000104087887 */ /* 0x000fe2000c000000 */
[----:B------:R-:W-:Y:S01]  /*3060*/  UMOV UR28, 0x0 ;  /* 0x00000000001c7882 */ /* 0x000fe20000000000 */
[----:B------:R-:W-:Y:S01]  /*3070*/  UMOV UR29, 0x4100010 ;  /* 0x04100010001d7882 */ /* 0x000fe20000000000 */
[----:B------:R-:W-:Y:S01]  /*3080*/  UMOV UR26, 0x0 ;  /* 0x00000000001a7882 */ /* 0x000fe20000000000 */
[----:B------:R-:W-:Y:S01]  /*3090*/  UMOV UR27, 0x4100010 ;  /* 0x04100010001b7882 */ /* 0x000fe20000000000 */
[----:B------:R-:W-:Y:S01]  /*30a0*/  UMOV UR24, 0x0 ;  /* 0x0000000000187882 */ /* 0x000fe20000000000 */
[----:B------:R-:W-:Y:S01]  /*30b0*/  UMOV UR25, 0x4100010 ;  /* 0x0410001000197882 */ /* 0x000fe20000000000 */
[----:B------:R-:W-:Y:S01]  /*30c0*/  UMOV UR22, 0x0 ;  /* 0x0000000000167882 */ /* 0x000fe20000000000 */
[----:B------:R-:W-:Y:S01]  /*30d0*/  UMOV UR23, 0x4100010 ;  /* 0x0410001000177882 */ /* 0x000fe20000000000 */
[----:B------:R-:W-:Y:S02]  /*30e0*/  ULOP3.LUT UR9, UR9, 0x10000, URZ, 0xfc, !UPT ;  /* 0x0001000009097892 */ /* 0x000fe4000f8efcff */
[----:B------:R-:W-:-:S02]  /*30f0*/  ULOP3.LUT UR10, UR10, 0x10000, URZ, 0xfc, !UPT ;  /* 0x000100000a0a7892 */ /* 0x000fc4000f8efcff */
[----:B------:R-:W-:Y:S02]  /*3100*/  UIADD3 UR8, UPT, UPT, -UR8, URZ, URZ ;  /* 0x000000ff08087290 */ /* 0x000fe4000fffe1ff */
[----:B---3--:R-:W-:Y:S01]  /*3110*/  UISETP.GE.AND UP3, UPT, UR6, 0x1, UPT ;  /* 0x000000010600788c */ /* 0x008fe2000bf66270 */
[----:B------:R-:W-:Y:S01]  /*3120*/  UMOV UR20, 0x0 ;  /* 0x0000000000147882 */ /* 0x000fe20000000000 */
[----:B------:R-:W-:Y:S01]  /*3130*/  UMOV UR21, 0x4100010 ;  /* 0x0410001000157882 */ /* 0x000fe20000000000 */
[----:B------:R-:W-:Y:S01]  /*3140*/  UMOV UR18, 0x0 ;  /* 0x0000000000127882 */ /* 0x000fe20000000000 */
[----:B-1----:R-:W-:Y:S01]  /*3150*/  R2UR UR16, R0 ;  /* 0x00000000001072ca */ /* 0x002fe200000e0000 */
[----:B------:R-:W-:-:S14]  /*3160*/  UMOV UR19, 0x4100010 ;  /* 0x0410001000137882 */ /* 0x000fdc0000000000 */
.L_x_60:
[----:B------:R-:W-:Y:S02]  /*3170*/  LEA R0, R10, UR5, 0x3 ;  /* 0x000000050a007c11 */ /* 0x000fe4000f8e18ff */
[----:B------:R-:W-:Y:S02]  /*3180*/  SHF.L.U32 R2, R9, 0x1f, RZ ;  /* 0x0000001f09027819 */ /* 0x000fe400000006ff */
[----:B------:R-:W-:Y:S01]  /*3190*/  PLOP3.LUT P0, PT, PT, PT, UP3, 0x80, 0x8 ;  /* 0x000000000008781c */ /* 0x000fe20003f0f038 */
[----:B------:R-:W-:Y:S01]  /*31a0*/  VIADD R3, R0, 0xa0 ;  /* 0x000000a000037836 */ /* 0x000fe20000000000 */
[----:B-1----:R-:W1:Y:S02]  /*31b0*/  SYNCS.PHASECHK.TRANS64.TRYWAIT P1, [R0+URZ+0x90], R2 ;  /* 0x00009002000075a7 */ /* 0x002e6400080211ff */
[----:B-1-3--:R-:W-:Y:S09]  /*31c0*/  @!P1 BRA `(.L_x_54) ;  /* 0x0000004000e89947 */ /* 0x00aff20003800000 */
.L_x_133:
[----:B------:R-:W-:Y:S01]  /*31d0*/  LEA R4, R10, UR5, 0x4 ;  /* 0x000000050a047c11 */ /* 0x000fe2000f8e20ff */
[----:B------:R-:W-:Y:S01]  /*31e0*/  @UP3 ULEA UR7, UR14, UR5, 0x3 ;  /* 0x000000050e073291 */ /* 0x000fe2000f8e18ff */
[----:B------:R-:W-:Y:S01]  /*31f0*/  PLOP3.LUT P2, PT, PT, PT, PT, 0x80, 0x8 ;  /* 0x000000000008781c */ /* 0x000fe20003f4f070 */
[----:B------:R-:W-:Y:S01]  /*3200*/  ULEA UR6, UR15, UR5, 0x3 ;  /* 0x000000050f067291 */ /* 0x000fe2000f8e18ff */
[----:B------:R-:W-:Y:S01]  /*3210*/  PRMT R3, RZ, 0x654, R3 ;  /* 0x00000654ff037816 */ /* 0x000fe20000000003 */
[----:B------:R-:W-:Y:S01]  /*3220*/  ULEA.HI UR11, UR15, UR15, URZ, 0x1 ;  /* 0x0000000f0f0b7291 */ /* 0x000fe2000f8f08ff */
[----:B------:R-:W2:Y:S01]  /*3230*/  LDS.128 R4, [R4+0x120] ;  /* 0x0001200004047984 */ /* 0x000ea20000000c00 */
[----:B-1----:R-:W-:Y:S02]  /*3240*/  @P0 SHF.L.U32 R2, R8, 0x1f, RZ ;  /* 0x0000001f08020819 */ /* 0x002fe400000006ff */
[----:B------:R-:W-:Y:S01]  /*3250*/  SHF.L.U32 R0, R11, 0x1f, RZ ;  /* 0x0000001f0b007819 */ /* 0x000fe200000006ff */
[----:B------:R-:W-:Y:S01]  /*3260*/  @!PT LDS RZ, [RZ] ;  /* 0x00000000fffff984 */ /* 0x000fe20000000800 */
[----:B------:R-:W-:Y:S01]  /*3270*/  @!PT LDS RZ, [RZ] ;  /* 0x00000000fffff984 */ /* 0x000fe20000000800 */
[----:B------:R-:W-:Y:S01]  /*3280*/  @!PT LDS RZ, [RZ] ;  /* 0x00000000fffff984 */ /* 0x000fe20000000800 */
[----:B------:R-:W-:Y:S01]  /*3290*/  @!PT LDS RZ, [RZ] ;  /* 0x00000000fffff984 */ /* 0x000fe20000000800 */
[----:B------:R1:W-:Y:S06]  /*32a0*/  MEMBAR.ALL.CTA ;  /* 0x0000000000007992 */ /* 0x0003ec0000008000 */
[----:B-1----:R-:W1:Y:S02]  /*32b0*/  FENCE.VIEW.ASYNC.S ;  /* 0x00000000000073c6 */ /* 0x002e640000000000 */
[----:B-1----:R1:W-:Y:S01]  /*32c0*/  SYNCS.ARRIVE.TRANS64.RED.A1T0 RZ, [R3+URZ], RZ ;  /* 0x000000ff03ff79a7 */ /* 0x0023e200081004ff */
[----:B------:R1:W3:Y:S01]  /*32d0*/  @P0 SYNCS.PHASECHK.TRANS64.TRYWAIT P2, [UR7], R2 ;  /* 0x00000002ff0005a7 */ /* 0x0002e20008041107 */
[----:B------:R-:W-:-:S02]  /*32e0*/  USHF.L.U32 UR7, UR11, 0x5, URZ ;  /* 0x000000050b077899 */ /* 0x000fc400080006ff */
[----:B------:R-:W-:Y:S01]  /*32f0*/  ULOP3.LUT UR11, UR11, 0xffe, URZ, 0xc0, !UPT ;  /* 0x00000ffe0b0b7892 */ /* 0x000fe2000f8ec0ff */
[----:B--2---:R-:W-:Y:S01]  /*3300*/  LOP3.LUT P1, RZ, R6, 0x1, RZ, 0xc0, !PT ;  /* 0x0000000106ff7812 */ /* 0x004fe2000782c0ff */
[----:B------:R-:W-:Y:S02]  /*3310*/  ULOP3.LUT UR7, UR7, 0xffffffc0, URZ, 0xc0, !UPT ;  /* 0xffffffc007077892 */ /* 0x000fe4000f8ec0ff */
[----:B------:R-:W-:Y:S02]  /*3320*/  UIADD3 UR11, UPT, UPT, -UR11, UR15, URZ ;  /* 0x0000000f0b0b7290 */ /* 0x000fe4000fffe1ff */
[----:B------:R-:W-:-:S04]  /*3330*/  UIADD3 UR7, UPT, UPT, UR16, UR7, URZ ;  /* 0x0000000710077290 */ /* 0x000fc8000fffe0ff */
[----:B------:R-:W-:Y:S01]  /*3340*/  ULEA UR7, UR11, UR7, 0x14 ;  /* 0x000000070b077291 */ /* 0x000fe2000f8ea0ff */
[----:B------:R-:W2:Y:S02]  /*3350*/  SYNCS.PHASECHK.TRANS64.TRYWAIT P0, [UR6+0xd0], R0 ;  /* 0x0000d000ff0075a7 */ /* 0x000ea40008001106 */
[----:B-123--:R-:W-:Y:S09]  /*3360*/  @!P0 BRA `(.L_x_55) ;  /* 0x0000004000948947 */ /* 0x00eff20003800000 */
.L_x_135:
[----:B------:R-:W-:Y:S01]  /*3370*/  IADD3 R10, PT, PT, R10, 0x1, RZ ;  /* 0x000000010a0a7810 */ /* 0x000fe20007ffe0ff */
[----:B------:R-:W-:Y:S06]  /*3380*/  BRA.U !UP3, `(.L_x_56) ;  /* 0x000000050b107547 */ /* 0x000fec000b800000 */
[----:B------:R-:W-:Y:S01]  /*3390*/  UPLOP3.LUT UP4, UPT, UPT, UPT, UPT, 0x40, 0x4 ;  /* 0x000000000004789c */ /* 0x000fe20003f8e870 */
[----:B------:R-:W-:Y:S01]  /*33a0*/  UMOV UR13, UR8 ;  /* 0x00000008000d7c82 */ /* 0x000fe20008000000 */
[----:B------:R-:W-:Y:S01]  /*33b0*/  UMOV UR12, UR4 ;  /* 0x00000004000c7c82 */ /* 0x000fe20008000000 */
[----:B------:R-:W-:-:S08]  /*33c0*/  UMOV UR17, UR14 ;  /* 0x0000000e00117c82 */ /* 0x000fd00008000000 */
.L_x_59:
[----:B------:R-:W-:Y:S02]  /*33d0*/  UIADD3 UR13, UPT, UPT, UR13, 0x1, URZ ;  /* 0x000000010d0d7890 */ /* 0x000fe4000fffe0ff */
[----:B--2---:R-:W-:Y:S02]  /*33e0*/  ULEA UR11, UR17, UR5, 0x3 ;  /* 0x00000005110b7291 */ /* 0x004fe4000f8e18ff */
[----:B------:R-:W-:Y:S01]  /*33f0*/  UISETP.NE.AND UP0, UPT, UR13, URZ, UPT ;  /* 0x000000ff0d00728c */ /* 0x000fe2000bf05270 */
[----:B---3--:R-:W-:Y:S10]  /*3400*/  @P2 BRA `(.L_x_57) ;  /* 0x00000000000c2947 */ /* 0x008ff40003800000 */
[----:B-1----:R-:W-:Y:S04]  /*3410*/  SHF.L.U32 R2, R8, 0x1f, RZ ;  /* 0x0000001f08027819 */ /* 0x002fe800000006ff */
[----:B------:R-:W1:Y:S02]  /*3420*/  SYNCS.PHASECHK.TRANS64.TRYWAIT P0, [UR11], R2 ;  /* 0x00000002ff0075a7 */ /* 0x000e64000800110b */
[----:B-1----:R-:W-:Y:S05]  /*3430*/  @!P0 BRA `(.L_x_58) ;  /* 0x0000004000788947 */ /* 0x002fea0003800000 */
.L_x_57:
[----:B------:R-:W-:Y:S01]  /*3440*/  UISETP.NE.AND UP1, UPT, UR12, 0x1, UPT ;  /* 0x000000010c00788c */ /* 0x000fe2000bf25270 */
[----:B------:R-:W-:Y:S01]  /*3450*/  PLOP3.LUT P2, PT, PT, PT, PT, 0x80, 0x8 ;  /* 0x000000000008781c */ /* 0x000fe20003f4f070 */
[----:B------:R-:W-:Y:S02]  /*3460*/  UIADD3 UR14, UPT, UPT, UR17, 0x1, URZ ;  /* 0x00000001110e7890 */ /* 0x000fe4000fffe0ff */
[----:B------:R-:W-:Y:S02]  /*3470*/  ULEA UR64, UR17, UR10, 0xa ;  /* 0x0000000a11407291 */ /* 0x000fe4000f8e50ff */
[----:B------:R-:W-:Y:S01]  /*3480*/  UISETP.NE.AND UP2, UPT, UR14, 0x5, UPT ;  /* 0x000000050e00788c */ /* 0x000fe2000bf45270 */
[----:B------:R-:W-:Y:S01]  /*3490*/  PLOP3.LUT P0, PT, PT, PT, UP1, 0x80, 0x8 ;  /* 0x000000000008781c */ /* 0x000fe20003f0f018 */
[----:B------:R-:W-:Y:S02]  /*34a0*/  ULEA UR62, UR17, UR9, 0xa ;  /* 0x00000009113e7291 */ /* 0x000fe4000f8e50ff */
[----:B------:R-:W-:Y:S02]  /*34b0*/  USEL UR35, URZ, 0x1, UP2 ;  /* 0x00000001ff237887 */ /* 0x000fe40009000000 */
[----:B------:R-:W-:Y:S02]  /*34c0*/  USEL UR14, UR14, URZ, UP2 ;  /* 0x000000ff0e0e7287 */ /* 0x000fe40009000000 */
[----:B------:R-:W-:Y:S02]  /*34d0*/  UIADD3 UR60, UPT, UPT, UR64, 0x2, URZ ;  /* 0x00000002403c7890 */ /* 0x000fe4000fffe0ff */
[----:B------:R-:W-:Y:S01]  /*34e0*/  @UP1 ULEA UR34, UR14, UR5, 0x3 ;  /* 0x000000050e221291 */ /* 0x000fe2000f8e18ff */
[----:B------:R-:W-:Y:S01]  /*34f0*/  LOP3.LUT R8, R8, UR35, RZ, 0x3c, !PT ;  /* 0x0000002308087c12 */ /* 0x000fe2000f8e3cff */
[----:B------:R-:W-:Y:S02]  /*3500*/  UIADD3 UR58, UPT, UPT, UR62, 0x2, URZ ;  /* 0x000000023e3a7890 */ /* 0x000fe4000fffe0ff */
[----:B------:R-:W-:Y:S01]  /*3510*/  UIADD3 UR56, UPT, UPT, UR64, 0x4, URZ ;  /* 0x0000000440387890 */ /* 0x000fe2000fffe0ff */
[----:B-1----:R-:W-:Y:S01]  /*3520*/  @P0 SHF.L.U32 R0, R8, 0x1f, RZ ;  /* 0x0000001f08000819 */ /* 0x002fe200000006ff */
[----:B------:R-:W-:Y:S02]  /*3530*/  UIADD3 UR54, UPT, UPT, UR62, 0x4, URZ ;  /* 0x000000043e367890 */ /* 0x000fe4000fffe0ff */
[----:B------:R-:W-:Y:S01]  /*3540*/  UIADD3 UR52, UPT, UPT, UR64, 0x6, URZ ;  /* 0x0000000640347890 */ /* 0x000fe2000fffe0ff */
[----:B------:R2:W3:Y:S01]  /*3550*/  @P0 SYNCS.PHASECHK.TRANS64.TRYWAIT P2, [UR34], R0 ;  /* 0x00000000ff0005a7 */ /* 0x0004e20008041122 */
[----:B------:R-:W-:Y:S02]  /*3560*/  UIADD3 UR50, UPT, UPT, UR62, 0x6, URZ ;  /* 0x000000063e327890 */ /* 0x000fe4000fffe0ff */
        /* <DEDUP_REMOVED lines=9> */
[----:B------:R-:W-:Y:S01]  /*3600*/  UIADD3 UR12, UPT, UPT, UR12, -0x1, URZ ;  /* 0xffffffff0c0c7890 */ /* 0x000fe2000fffe0ff */
[----:B------:R-:W-:Y:S01]  /*3610*/  UMOV UR65, 0x40004040 ;  /* 0x4000404000417882 */ /* 0x000fe20000000000 */
[----:B------:R-:W-:Y:S01]  /*3620*/  UMOV UR63, 0x40004040 ;  /* 0x40004040003f7882 */ /* 0x000fe20000000000 */
[----:B------:R-:W-:Y:S01]  /*3630*/  UMOV UR61, 0x40004040 ;  /* 0x40004040003d7882 */ /* 0x000fe20000000000 */
[----:B------:R2:W-:Y:S01]  /*3640*/  UTCHMMA gdesc[UR62], gdesc[UR64], tmem[UR7], tmem[UR32], idesc[UR33], UP4 ;  /* 0x00ff20403e0075ea */ /* 0x0005e2000a000007 */
[----:B------:R-:W-:Y:S01]  /*3650*/  UPLOP3.LUT UP4, UPT, UPT, UPT, UPT, 0x80, 0x8 ;  /* 0x000000000008789c */ /* 0x000fe20003f8f070 */
[----:B------:R-:W-:Y:S01]  /*3660*/  UMOV UR59, 0x40004040 ;  /* 0x40004040003b7882 */ /* 0x000fe20000000000 */
[----:B------:R-:W-:Y:S01]  /*3670*/  UMOV UR57, 0x40004040 ;  /* 0x4000404000397882 */ /* 0x000fe20000000000 */
[----:B------:R2:W-:Y:S01]  /*3680*/  UTCHMMA gdesc[UR58], gdesc[UR60], tmem[UR7], tmem[UR30], idesc[UR31], UPT ;  /* 0x00ff1e3c3a0075ea */ /* 0x0005e2000b800007 */
        /* <DEDUP_REMOVED lines=14> */
[----:B------:R-:W-:Y:S01]  /*3770*/  UMOV UR35, 0x40004040 ;  /* 0x4000404000237882 */ /* 0x000fe20000000000 */
[----:B------:R2:W-:Y:S01]  /*3780*/  UTCHMMA gdesc[UR38], gdesc[UR40], tmem[UR7], tmem[UR20], idesc[UR21], UPT ;  /* 0x00ff1428260075ea */ /* 0x0005e2000b800007 */
[----:B------:R2:W-:Y:S01]  /*3790*/  UTCHMMA gdesc[UR34], gdesc[UR36], tmem[UR7], tmem[UR18], idesc[UR19], UPT ;  /* 0x00ff1224220075ea */ /* 0x0005e2000b800007 */
[----:B------:R2:W-:Y:S01]  /*37a0*/  UTCBAR [UR11], URZ ;  /* 0x000000ff0b0073e9 */ /* 0x0005e200080000ff */
[----:B------:R-:W-:Y:S01]  /*37b0*/  UMOV UR17, UR14 ;  /* 0x0000000e00117c82 */ /* 0x000fe20008000000 */
[----:B------:R-:W-:Y:S05]  /*37c0*/  BRA.U UP0, `(.L_x_59) ;  /* 0xfffffffd00007547 */ /* 0x000fea000b83ffff */
.L_x_56:
[----:B------:R-:W-:Y:S01]  /*37d0*/  UIADD3 UR15, UPT, UPT, UR15, 0x1, URZ ;  /* 0x000000010f0f7890 */ /* 0x000fe2000fffe0ff */
[C---:B------:R-:W-:Y:S01]  /*37e0*/  ISETP.NE.AND P0, PT, R10.reuse, 0x2, PT ;  /* 0x000000020a00780c */ /* 0x040fe20003f05270 */
[----:B--2---:R-:W-:Y:S02]  /*37f0*/  UIADD3 UR7, UPT, UPT, UR6, 0xb0, URZ ;  /* 0x000000b006077890 */ /* 0x004fe4000fffe0ff */
[----:B------:R-:W-:Y:S01]  /*3800*/  UISETP.NE.AND UP0, UPT, UR15, 0x4, UPT ;  /* 0x000000040f00788c */ /* 0x000fe2000bf05270 */
[----:B-1----:R-:W-:Y:S02]  /*3810*/  SEL R0, RZ, 0x1, P0 ;  /* 0x00000001ff007807 */ /* 0x002fe40000000000 */
[----:B------:R-:W-:Y:S01]  /*3820*/  SEL R10, R10, RZ, P0 ;  /* 0x000000ff0a0a7207 */ /* 0x000fe20000000000 */
[----:B------:R-:W-:Y:S01]  /*3830*/  USEL UR6, URZ, 0x1, UP0 ;  /* 0x00000001ff067887 */ /* 0x000fe20008000000 */
[----:B------:R-:W-:Y:S01]  /*3840*/  LOP3.LUT R9, R9, R0, RZ, 0x3c, !PT ;  /* 0x0000000009097212 */ /* 0x000fe200078e3cff */
[----:B------:R-:W-:Y:S01]  /*3850*/  USEL UR15, UR15, URZ, UP0 ;  /* 0x000000ff0f0f7287 */ /* 0x000fe20008000000 */
[----:B------:R1:W-:Y:S03]  /*3860*/  UTCBAR [UR7], URZ ;  /* 0x000000ff070073e9 */ /* 0x0003e600080000ff */
[----:B------:R-:W-:Y:S01]  /*3870*/  LOP3.LUT R11, R11, UR6, RZ, 0x3c, !PT ;  /* 0x000000060b0b7c12 */ /* 0x000fe2000f8e3cff */
[----:B------:R-:W-:Y:S07]  /*3880*/  @P1 BRA `(.L_x_60) ;  /* 0xfffffff800381947 */ /* 0x000fee000383ffff */
[----:B------:R-:W2:Y:S01]  /*3890*/  S2UR UR4, SR_CgaCtaId ;  /* 0x00000000000479c3 */ /* 0x000ea20000008800 */
[----:B------:R-:W-:Y:S01]  /*38a0*/  ELECT P0, URZ, PT ;  /* 0x0000000000ff782f */ /* 0x000fe20003800000 */
[----:B------:R-:W-:Y:S01]  /*38b0*/  IMAD.MOV.U32 R0, RZ, RZ, 0x1 ;  /* 0x00000001ff007424 */ /* 0x000fe200078e00ff */
[----:B------:R-:W-:Y:S01]  /*38c0*/  UIADD3 UR5, UPT, UPT, UR5, 0xd0, URZ ;  /* 0x000000d005057890 */ /* 0x000fe2000fffe0ff */
[----:B------:R-:W-:Y:S01]  /*38d0*/  SHF.L.U32 R2, R11, 0x1f, RZ ;  /* 0x0000001f0b027819 */ /* 0x000fe200000006ff */
[----:B------:R-:W-:-:S03]  /*38e0*/  UMOV UR6, 0x40 ;  /* 0x0000004000067882 */ /* 0x000fc60000000000 */
[----:B------:R-:W-:Y:S01]  /*38f0*/  UVIRTCOUNT.DEALLOC.SMPOOL 0x80 ;  /* 0x000000800000784c */ /* 0x000fe20000000000 */
[----:B--2---:R-:W-:Y:S02]  /*3900*/  ULEA UR4, UR4, UR6, 0x18 ;  /* 0x0000000604047291 */ /* 0x004fe4000f8ec0ff */
[----:B------:R-:W-:-:S07]  /*3910*/  ULEA UR6, UR15, UR5, 0x3 ;  /* 0x000000050f067291 */ /* 0x000fce000f8e18ff */
[----:B------:R2:W-:Y:S02]  /*3920*/  @P0 STS.U8 [UR4+0x1c], R0 ;  /* 0x00001c00ff000988 */ /* 0x0005e40008000004 */
[----:B------:R-:W4:Y:S02]  /*3930*/  SYNCS.PHASECHK.TRANS64.TRYWAIT P0, [UR6], R2 ;  /* 0x00000002ff0075a7 */ /* 0x000f240008001106 */
[----:B--2-4-:R-:W-:Y:S05]  /*3940*/  @!P0 BRA `(.L_x_61) ;  /* 0x0000003c004c8947 */ /* 0x014fea0003800000 */
.L_x_138:
[----:B-1----:R-:W-:-:S04]  /*3950*/  UIADD3 UR7, UPT, UPT, UR15, 0x1, URZ ;  /* 0x000000010f077890 */ /* 0x002fc8000fffe0ff */
[----:B------:R-:W-:-:S04]  /*3960*/  UISETP.NE.AND UP0, UPT, UR7, 0x4, UPT ;  /* 0x000000040700788c */ /* 0x000fc8000bf05270 */
[----:B------:R-:W-:Y:S02]  /*3970*/  USEL UR8, URZ, 0x1, UP0 ;  /* 0x00000001ff087887 */ /* 0x000fe40008000000 */
[----:B------:R-:W-:-:S04]  /*3980*/  USEL UR7, UR7, URZ, UP0 ;  /* 0x000000ff07077287 */ /* 0x000fc80008000000 */
[----:B------:R-:W-:Y:S01]  /*3990*/  ULEA UR6, UR7, UR5, 0x3 ;  /* 0x0000000507067291 */ /* 0x000fe2000f8e18ff */
[----:B--2---:R-:W-:-:S04]  /*39a0*/  LOP3.LUT R2, R11, UR8, RZ, 0x3c, !PT ;  /* 0x000000080b027c12 */ /* 0x004fc8000f8e3cff */
[----:B------:R-:W-:-:S04]  /*39b0*/  SHF.L.U32 R3, R2, 0x1f, RZ ;  /* 0x0000001f02037819 */ /* 0x000fc800000006ff */
[----:B------:R-:W1:Y:S02]  /*39c0*/  SYNCS.PHASECHK.TRANS64.TRYWAIT P0, [UR6], R3 ;  /* 0x00000003ff0075a7 */ /* 0x000e640008001106 */
[----:B-1----:R-:W-:Y:S05]  /*39d0*/  @!P0 BRA `(.L_x_62) ;  /* 0x0000003c00408947 */ /* 0x002fea0003800000 */
.L_x_140:
        /* <DEDUP_REMOVED lines=9> */
.L_x_142:
[----:B------:R-:W-:-:S04]  /*3a70*/  UIADD3 UR7, UPT, UPT, UR7, 0x1, URZ ;  /* 0x0000000107077890 */ /* 0x000fc8000fffe0ff */
[----:B------:R-:W-:-:S04]  /*3a80*/  UISETP.NE.AND UP0, UPT, UR7, 0x4, UPT ;  /* 0x000000040700788c */ /* 0x000fc8000bf05270 */
[----:B------:R-:W-:Y:S02]  /*3a90*/  USEL UR6, URZ, 0x1, UP0 ;  /* 0x00000001ff067887 */ /* 0x000fe40008000000 */
[----:B------:R-:W-:-:S04]  /*3aa0*/  USEL UR7, UR7, URZ, UP0 ;  /* 0x000000ff07077287 */ /* 0x000fc80008000000 */
[----:B------:R-:W-:Y:S01]  /*3ab0*/  ULEA UR7, UR7, UR5, 0x3 ;  /* 0x0000000507077291 */ /* 0x000fe2000f8e18ff */
[----:B------:R-:W-:-:S04]  /*3ac0*/  LOP3.LUT R2, R2, UR6, RZ, 0x3c, !PT ;  /* 0x0000000602027c12 */ /* 0x000fc8000f8e3cff */
[----:B------:R-:W-:-:S04]  /*3ad0*/  SHF.L.U32 R2, R2, 0x1f, RZ ;  /* 0x0000001f02027819 */ /* 0x000fc800000006ff */
[----:B------:R-:W2:Y:S02]  /*3ae0*/  SYNCS.PHASECHK.TRANS64.TRYWAIT P0, [UR7], R2 ;  /* 0x00000002ff0075a7 */ /* 0x000ea40008001107 */
[----:B--2---:R-:W-:Y:S05]  /*3af0*/  @!P0 BRA `(.L_x_64) ;  /* 0x0000003c00288947 */ /* 0x004fea0003800000 */
.L_x_144:
[----:B------:R-:W-:Y:S01]  /*3b00*/  NOP ;  /* 0x0000000000007918 */ /* 0x000fe20000000000 */
[----:B-1----:R-:W1:Y:S01]  /*3b10*/  LDS R0, [UR4+0x14] ;  /* 0x00001404ff007984 */ /* 0x002e620008000800 */
[----:B------:R-:W-:Y:S01]  /*3b20*/  ULOP3.LUT UR6, UR16, 0xffff, URZ, 0xc0, !UPT ;  /* 0x0000ffff10067892 */ /* 0x000fe2000f8ec0ff */
[----:B------:R-:W-:Y:S01]  /*3b30*/  UMOV UR8, 0xffff ;  /* 0x0000ffff00087882 */ /* 0x000fe20000000000 */
[----:B------:R-:W-:Y:S02]  /*3b40*/  UMOV UR5, 0x1 ;  /* 0x0000000100057882 */ /* 0x000fe40000000000 */
[----:B------:R-:W-:-:S04]  /*3b50*/  USHF.R.U32.HI UR6, URZ, 0x5, UR6 ;  /* 0x00000005ff067899 */ /* 0x000fc80008011606 */
[----:B------:R-:W-:Y:S02]  /*3b60*/  USHF.L.U32 UR8, UR8, UR6, URZ ;  /* 0x0000000608087299 */ /* 0x000fe400080006ff */
[----:B------:R-:W-:-:S04]  /*3b70*/  USHF.L.U32 UR5, UR5, UR6, URZ ;  /* 0x0000000605057299 */ /* 0x000fc800080006ff */
[----:B-1----:R-:W-:-:S04]  /*3b80*/  LOP3.LUT R0, R0, UR8, RZ, 0xc0, !PT ;  /* 0x0000000800007c12 */ /* 0x002fc8000f8ec0ff */
[----:B------:R-:W-:-:S13]  /*3b90*/  ISETP.NE.AND P0, PT, R0, UR8, PT ;  /* 0x0000000800007c0c */ /* 0x000fda000bf05270 */
[----:B------:R-:W-:Y:S05]  /*3ba0*/  @P0 BRA `(.L_x_65) ;  /* 0x0000000000580947 */ /* 0x000fea0003800000 */
[----:B------:R-:W1:Y:S02]  /*3bb0*/  LDS R0, [UR4+0x18] ;  /* 0x00001804ff007984 */ /* 0x000e640008000800 */
[----:B-1----:R-:W-:-:S04]  /*3bc0*/  LOP3.LUT R0, R0, UR5, RZ, 0xc0, !PT ;  /* 0x0000000500007c12 */ /* 0x002fc8000f8ec0ff */
[----:B------:R-:W-:-:S13]  /*3bd0*/  ISETP.NE.AND P0, PT, R0, UR5, PT ;  /* 0x0000000500007c0c */ /* 0x000fda000bf05270 */
[----:B------:R-:W-:Y:S05]  /*3be0*/  @P0 BRA `(.L_x_66) ;  /* 0x00000000003c0947 */ /* 0x000fea0003800000 */
[----:B------:R-:W1:Y:S01]  /*3bf0*/  S2R R2, SR_LANEID ;  /* 0x0000000000027919 */ /* 0x000e620000000000 */
[----:B------:R-:W-:Y:S01]  /*3c00*/  ULOP3.LUT UR8, URZ, UR8, URZ, 0x33, !UPT ;  /* 0x00000008ff087292 */ /* 0x000fe2000f8e33ff */
[----:B------:R-:W-:Y:S02]  /*3c10*/  VOTEU.ANY UR7, UPT, PT ;  /* 0x0000000000077886 */ /* 0x000fe400038e0100 */
[----:B------:R-:W-:-:S03]  /*3c20*/  UFLO.U32 UR7, UR7 ;  /* 0x00000007000772bd */ /* 0x000fc600080e0000 */
[----:B------:R-:W-:-:S04]  /*3c30*/  IMAD.U32 R0, RZ, RZ, UR8 ;  /* 0x00000008ff007e24 */ /* 0x000fc8000f8e00ff */
[----:B------:R2:W4:Y:S02]  /*3c40*/  REDUX UR6, R0 ;  /* 0x00000000000673c4 */ /* 0x0005240000000000 */
[----:B------:R1:W-:Y:S02]  /*3c50*/  UTCATOMSWS.AND URZ, UR8 ;  /* 0x0000000800ff79e3 */ /* 0x0003e40008000000 */
[----:B-1----:R-:W-:Y:S02]  /*3c60*/  ISETP.EQ.U32.AND P0, PT, R2, UR7, PT ;  /* 0x0000000702007c0c */ /* 0x002fe4000bf02070 */
[----:B--2---:R-:W-:Y:S02]  /*3c70*/  LOP3.LUT R0, RZ, UR5, RZ, 0x33, !PT ;  /* 0x00000005ff007c12 */ /* 0x004fe4000f8e33ff */
[----:B----4-:R-:W-:Y:S02]  /*3c80*/  MOV R2, UR6 ;  /* 0x0000000600027c02 */ /* 0x010fe40008000f00 */
[----:B------:R-:W1:Y:S07]  /*3c90*/  REDUX UR5, R0 ;  /* 0x00000000000573c4 */ /* 0x000e6e0000000000 */
[----:B------:R2:W-:Y:S01]  /*3ca0*/  @P0 ATOMS.AND RZ, [UR4+0x14], R2 ;  /* 0x00001402ffff098c */ /* 0x0005e2000a800004 */
[----:B-1----:R-:W-:-:S05]  /*3cb0*/  IMAD.U32 R0, RZ, RZ, UR5 ;  /* 0x00000005ff007e24 */ /* 0x002fca000f8e00ff */
[----:B------:R2:W-:Y:S01]  /*3cc0*/  @P0 ATOMS.AND RZ, [UR4+0x18], R0 ;  /* 0x00001800ffff098c */ /* 0x0005e2000a800004 */
[----:B------:R-:W-:Y:S05]  /*3cd0*/  BRA `(.L_x_67) ;  /* 0x0000000000147947 */ /* 0x000fea0003800000 */
.L_x_66:
[----:B------:R-:W-:Y:S02]  /*3ce0*/  MOV R2, 0x3d00 ;  /* 0x00003d0000027802 */ /* 0x000fe40000000f00 */
[----:B---3-5:R-:W-:Y:S05]  /*3cf0*/  CALL.REL.NOINC `($__internal_0_$__cuda_sm10x_tcgen05_guardrail_trap_col_being_dealloced_not_returned_by_alloc) ;  /* 0x0000003c009c7944 */ /* 0x028fea0003c00000 */
[----:B------:R-:W-:Y:S05]  /*3d00*/  BRA `(.L_x_67) ;  /* 0x0000000000087947 */ /* 0x000fea0003800000 */
.L_x_65:
[----:B------:R-:W-:Y:S02]  /*3d10*/  MOV R2, 0x3d30 ;  /* 0x00003d3000027802 */ /* 0x000fe40000000f00 */
[----:B---3-5:R-:W-:Y:S05]  /*3d20*/  CALL.REL.NOINC `($__internal_2_$__cuda_sm10x_tcgen05_guardrail_trap_unallocated_columns_being_dealloced) ;  /* 0x0000003c00a87944 */ /* 0x028fea0003c00000 */
.L_x_67:
[----:B------:R-:W-:Y:S01]  /*3d30*/  NOP ;  /* 0x0000000000007918 */ /* 0x000fe20000000000 */
[----:B------:R-:W-:Y:S05]  /*3d40*/  EXIT ;  /* 0x000000000000794d */ /* 0x000fea0003800000 */
.L_x_49:
[----:B------:R-:W-:-:S09]  /*3d50*/  UISETP.NE.OR UP2, UPT, UR8, 0x3, !UP2 ;  /* 0x000000030800788c */ /* 0x000fd2000d745670 */
[----:B------:R-:W-:Y:S05]  /*3d60*/  BRA.U UP2, `(.L_x_68) ;  /* 0x0000000d02ac7547 */ /* 0x000fea000b800000 */
[----:B------:R-:W1:Y:S01]  /*3d70*/  LDC R0, c[0x0][0xb30] ;  /* 0x0002cc00ff007b82 */ /* 0x000e620000000800 */
[----:B------:R-:W2:Y:S01]  /*3d80*/  LDCU.64 UR8, c[0x0][0x888] ;  /* 0x00011100ff0877ac */ /* 0x000ea20008000a00 */
[----:B------:R-:W-:Y:S01]  /*3d90*/  IMAD.MOV.U32 R32, RZ, RZ, 0x1 ;  /* 0x00000001ff207424 */ /* 0x000fe200078e00ff */
[----:B------:R-:W-:Y:S01]  /*3da0*/  CS2R R28, SRZ ;  /* 0x00000000001c7805 */ /* 0x000fe2000001ff00 */
[----:B------:R-:W-:Y:S01]  /*3db0*/  IMAD.MOV.U32 R25, RZ, RZ, 0x1000 ;  /* 0x00001000ff197424 */ /* 0x000fe200078e00ff */
[----:B------:R-:W4:Y:S03]  /*3dc0*/  LDCU.64 UR4, c[0x0][0x890] ;  /* 0x00011200ff0477ac */ /* 0x000f260008000a00 */
[----:B------:R-:W3:Y:S01]  /*3dd0*/  LDC R24, c[0x0][0x370] ;  /* 0x0000dc00ff187b82 */ /* 0x000ee20000000800 */
[----:B------:R-:W-:Y:S01]  /*3de0*/  UMOV UR7, 0x400 ;  /* 0x0000040000077882 */ /* 0x000fe20000000000 */
[----:B------:R-:W-:-:S02]  /*3df0*/  UPLOP3.LUT UP1, UPT, UPT, UPT, UPT, 0x40, 0x4 ;  /* 0x000000000004789c */ /* 0x000fc40003f2e870 */
[----:B------:R-:W-:Y:S01]  /*3e00*/  ULEA UR7, UR37, UR7, 0x18 ;  /* 0x0000000725077291 */ /* 0x000fe2000f8ec0ff */
[----:B------:R-:W-:-:S03]  /*3e10*/  UMOV UR13, URZ ;  /* 0x000000ff000d7c82 */ /* 0x000fc60008000000 */
[----:B------:R-:W3:Y:S01]  /*3e20*/  LDC R3, c[0x0][0xb0c] ;  /* 0x0002c300ff037b82 */ /* 0x000ee20000000800 */
[----:B--2---:R-:W-:Y:S02]  /*3e30*/  UISETP.NE.U32.AND UP3, UPT, UR8, URZ, UPT ;  /* 0x000000ff0800728c */ /* 0x004fe4000bf65070 */
[----:B----4-:R-:W-:-:S05]  /*3e40*/  UISETP.NE.U32.AND UP4, UPT, UR4, URZ, UPT ;  /* 0x000000ff0400728c */ /* 0x010fca000bf85070 */
[----:B------:R-:W2:Y:S01]  /*3e50*/  LDC R22, c[0x0][0xb20] ;  /* 0x0002c800ff167b82 */ /* 0x000ea20000000800 */
[----:B-1----:R-:W-:Y:S01]  /*3e60*/  ISETP.NE.AND P1, PT, R0, 0x1, PT ;  /* 0x000000010000780c */ /* 0x002fe20003f25270 */
[----:B------:R-:W-:Y:S02]  /*3e70*/  UISETP.NE.AND.EX UP3, UPT, UR9, URZ, UPT, UP3 ;  /* 0x000000ff0900728c */ /* 0x000fe4000bf65330 */
[----:B------:R-:W-:-:S04]  /*3e80*/  UISETP.NE.AND.EX UP4, UPT, UR5, URZ, UPT, UP4 ;  /* 0x000000ff0500728c */ /* 0x000fc8000bf85340 */
[----:B------:R-:W1:Y:S08]  /*3e90*/  LDC.64 R30, c[0x0][0x348] ;  /* 0x0000d200ff1e7b82 */ /* 0x000e700000000a00 */
[----:B------:R-:W4:Y:S08]  /*3ea0*/  LDC.64 R14, c[0x0][0xb10] ;  /* 0x0002c400ff0e7b82 */ /* 0x000f300000000a00 */
[----:B------:R-:W1:Y:S08]  /*3eb0*/  LDC.64 R6, c[0x0][0xb18] ;  /* 0x0002c600ff067b82 */ /* 0x000e700000000a00 */
[----:B------:R-:W1:Y:S08]  /*3ec0*/  LDC.64 R4, c[0x0][0xb28] ;  /* 0x0002ca00ff047b82 */ /* 0x000e700000000a00 */
[----:B--23--:R-:W1:Y:S02]  /*3ed0*/  LDC R23, c[0x0][0x374] ;  /* 0x0000dd00ff177b82 */ /* 0x00ce640000000800 */
.L_x_77:
[C---:B------:R-:W-:Y:S02]  /*3ee0*/  LEA R0, R29.reuse, UR7, 0x3 ;  /* 0x000000071d007c11 */ /* 0x040fe4000f8e18ff */
[----:B------:R-:W-:Y:S02]  /*3ef0*/  SHF.L.U32 R2, R28, 0x1f, RZ ;  /* 0x0000001f1c027819 */ /* 0x000fe400000006ff */
[----:B------:R-:W-:Y:S02]  /*3f00*/  LEA R16, R29, UR7, 0x4 ;  /* 0x000000071d107c11 */ /* 0x000fe4000f8e20ff */
[----:B--2---:R-:W2:Y:S02]  /*3f10*/  SYNCS.PHASECHK.TRANS64.TRYWAIT P0, [R0+URZ+0x90], R2 ;  /* 0x00009002000075a7 */ /* 0x004ea400080011ff */
[----:B--2---:R-:W-:Y:S05]  /*3f20*/  @!P0 BRA `(.L_x_69) ;  /* 0x0000003800348947 */ /* 0x004fea0003800000 */
.L_x_145:
[----:B------:R-:W-:Y:S01]  /*3f30*/  ISETP.GE.AND P0, PT, R26, 0x1, PT ;  /* 0x000000011a00780c */ /* 0x000fe20003f06270 */
[----:B------:R-:W3:Y:S01]  /*3f40*/  LDS.128 R16, [R16+0x120] ;  /* 0x0001200010107984 */ /* 0x000ee20000000c00 */
[----:B--2---:R-:W-:Y:S01]  /*3f50*/  VIADD R0, R0, 0xa0 ;  /* 0x000000a000007836 */ /* 0x004fe20000000000 */
[----:B------:R-:W-:Y:S01]  /*3f60*/  @!PT LDS RZ, [RZ] ;  /* 0x00000000fffff984 */ /* 0x000fe20000000800 */
[----:B------:R-:W-:Y:S01]  /*3f70*/  @!PT LDS RZ, [RZ] ;  /* 0x00000000fffff984 */ /* 0x000fe20000000800 */
[----:B------:R-:W-:Y:S01]  /*3f80*/  @!PT LDS RZ, [RZ] ;  /* 0x00000000fffff984 */ /* 0x000fe20000000800 */
[----:B------:R-:W-:Y:S01]  /*3f90*/  @!PT LDS RZ, [RZ] ;  /* 0x00000000fffff984 */ /* 0x000fe20000000800 */
[----:B------:R2:W-:Y:S06]  /*3fa0*/  MEMBAR.ALL.CTA ;  /* 0x0000000000007992 */ /* 0x0005ec0000008000 */
[----:B--2---:R-:W2:Y:S01]  /*3fb0*/  FENCE.VIEW.ASYNC.S ;  /* 0x00000000000073c6 */ /* 0x004ea20000000000 */
[----:B------:R-:W-:Y:S04]  /*3fc0*/  PRMT R0, RZ, 0x654, R0 ;  /* 0x00000654ff007816 */ /* 0x000fe80000000000 */
[----:B--2---:R2:W-:Y:S01]  /*3fd0*/  SYNCS.ARRIVE.TRANS64.RED.A1T0 RZ, [R0+URZ], RZ ;  /* 0x000000ff00ff79a7 */ /* 0x0045e200081004ff */
[----:B---3--:R-:W-:Y:S11]  /*3fe0*/  LOP3.LUT P3, RZ, R18, 0x1, RZ, 0xc0, !PT ;  /* 0x0000000112ff7812 */ /* 0x008ff6000786c0ff */
[----:B------:R-:W-:Y:S02]  /*3ff0*/  @!UPT UIADD3 URZ, UPT, UPT, URZ, URZ, URZ ;  /* 0x000000fffffff290 */ /* 0x000fe4000fffe0ff */
[----:B------:R-:W-:Y:S02]  /*4000*/  @P3 MOV R11, R16 ;  /* 0x00000010000b3202 */ /* 0x000fe40000000f00 */
[----:B------:R-:W-:Y:S01]  /*4010*/  @P3 LOP3.LUT R10, R17, 0xffff, RZ, 0xc0, !PT ;  /* 0x0000ffff110a3812 */ /* 0x000fe200078ec0ff */
[----:B--2---:R-:W-:Y:S06]  /*4020*/  @!P0 BRA `(.L_x_70) ;  /* 0x0000000000a48947 */ /* 0x004fec0003800000 */
[-C--:B-1----:R-:W-:Y:S01]  /*4030*/  IMAD.HI.U32 R0, R23, R7.reuse, RZ ;  /* 0x0000000717007227 */ /* 0x082fe200078e00ff */
[----:B------:R-:W-:Y:S02]  /*4040*/  ISETP.NE.AND P0, PT, R6, 0x1, PT ;  /* 0x000000010600780c */ /* 0x000fe40003f05270 */
[----:B------:R-:W-:Y:S01]  /*4050*/  ISETP.NE.AND P2, PT, R26, 0x1, PT ;  /* 0x000000011a00780c */ /* 0x000fe20003f45270 */
[----:B----4-:R-:W-:Y:S01]  /*4060*/  IMAD.HI.U32 R9, R24, R14, RZ ;  /* 0x0000000e18097227 */ /* 0x010fe200078e00ff */
[----:B------:R-:W-:Y:S02]  /*4070*/  SHF.R.U32.HI R0, RZ, R22, R0 ;  /* 0x00000016ff007219 */ /* 0x000fe40000011600 */
[----:B------:R-:W-:Y:S01]  /*4080*/  ISETP.NE.AND P4, PT, R3, 0x1, PT ;  /* 0x000000010300780c */ /* 0x000fe20003f85270 */
[----:B------:R-:W-:Y:S01]  /*4090*/  IMAD.HI.U32 R13, R10, R7, RZ ;  /* 0x000000070a0d7227 */ /* 0x000fe200078e00ff */
[----:B------:R-:W-:Y:S02]  /*40a0*/  SHF.R.U32.HI R9, RZ, R15, R9 ;  /* 0x0000000fff097219 */ /* 0x000fe40000011609 */
[----:B------:R-:W-:Y:S01]  /*40b0*/  SEL R0, R23, R0, !P0 ;  /* 0x0000000017007207 */ /* 0x000fe20004000000 */
[----:B------:R-:W-:Y:S01]  /*40c0*/  IMAD.HI.U32 R12, R11, R14, RZ ;  /* 0x0000000e0b0c7227 */ /* 0x000fe200078e00ff */
[----:B------:R-:W-:Y:S03]  /*40d0*/  SEL R9, R24, R9, !P4 ;  /* 0x0000000918097207 */ /* 0x000fe60006000000 */
[-C--:B------:R-:W-:Y:S01]  /*40e0*/  IMAD.HI.U32 R8, R0, R4.reuse, RZ ;  /* 0x0000000400087227 */ /* 0x080fe200078e00ff */
[----:B------:R-:W-:Y:S03]  /*40f0*/  SHF.R.U32.HI R12, RZ, R15, R12 ;  /* 0x0000000fff0c7219 */ /* 0x000fe6000001160c */
[----:B------:R-:W-:Y:S01]  /*4100*/  IMAD.HI.U32 R2, R9, R4, RZ ;  /* 0x0000000409027227 */ /* 0x000fe200078e00ff */
[-C--:B------:R-:W-:Y:S02]  /*4110*/  @P2 SHF.R.U32.HI R0, RZ, R5.reuse, R8 ;  /* 0x00000005ff002219 */ /* 0x080fe40000011608 */
[----:B------:R-:W-:Y:S02]  /*4120*/  SHF.R.U32.HI R8, RZ, R22, R13 ;  /* 0x00000016ff087219 */ /* 0x000fe4000001160d */
[----:B------:R-:W-:Y:S01]  /*4130*/  @P2 SHF.R.U32.HI R9, RZ, R5, R2 ;  /* 0x00000005ff092219 */ /* 0x000fe20000011602 */
[----:B------:R-:W-:Y:S01]  /*4140*/  IMAD R0, R26, R0, RZ ;  /* 0x000000001a007224 */ /* 0x000fe200078e02ff */
[----:B------:R-:W-:Y:S02]  /*4150*/  SEL R8, R10, R8, !P0 ;  /* 0x000000080a087207 */ /* 0x000fe40004000000 */
[----:B------:R-:W-:Y:S01]  /*4160*/  SEL R2, R11, R12, !P4 ;  /* 0x0000000c0b027207 */ /* 0x000fe20006000000 */
[----:B------:R-:W-:Y:S01]  /*4170*/  IMAD R12, R26, R9, RZ ;  /* 0x000000091a0c7224 */ /* 0x000fe200078e02ff */
[C---:B------:R-:W-:Y:S01]  /*4180*/  ISETP.GE.AND P0, PT, R8.reuse, R0, PT ;  /* 0x000000000800720c */ /* 0x040fe20003f06270 */
[----:B------:R-:W-:Y:S03]  /*4190*/  IMAD.HI.U32 R0, R8, R4, RZ ;  /* 0x0000000408007227 */ /* 0x000fe600078e00ff */
[----:B------:R-:W-:Y:S02]  /*41a0*/  ISETP.GE.OR P0, PT, R2, R12, P0 ;  /* 0x0000000c0200720c */ /* 0x000fe40000706670 */
[-C--:B------:R-:W-:Y:S04]  /*41b0*/  SHF.R.U32.HI R0, RZ, R5.reuse, R0 ;  /* 0x00000005ff007219 */ /* 0x080fe80000011600 */
[----:B------:R-:W-:Y:S05]  /*41c0*/  SEL R13, R8, R0, !P2 ;  /* 0x00000000080d7207 */ /* 0x000fea0005000000 */
[----:B------:R-:W-:Y:S02]  /*41d0*/  IMAD.MOV R12, RZ, RZ, -R13 ;  /* 0x000000ffff0c7224 */ /* 0x000fe400078e0a0d */
[----:B------:R-:W-:Y:S04]  /*41e0*/  @!P0 IMAD.HI.U32 R0, R2, R4, RZ ;  /* 0x0000000402008227 */ /* 0x000fe800078e00ff */
[----:B------:R-:W-:Y:S01]  /*41f0*/  IMAD R12, R26, R12, R8 ;  /* 0x0000000c1a0c7224 */ /* 0x000fe200078e0208 */
[----:B------:R-:W-:Y:S04]  /*4200*/  @!P0 SHF.R.U32.HI R0, RZ, R5, R0 ;  /* 0x00000005ff008219 */ /* 0x000fe80000011600 */
[----:B------:R-:W-:Y:S04]  /*4210*/  @!P0 SEL R0, R2, R0, !P2 ;  /* 0x0000000002008207 */ /* 0x000fe80005000000 */
[----:B------:R-:W-:Y:S01]  /*4220*/  @!P0 IADD3 R13, PT, PT, R13, -R0, RZ ;  /* 0x800000000d0d8210 */ /* 0x000fe20007ffe0ff */
[----:B------:R-:W-:Y:S01]  /*4230*/  @!P0 IMAD R0, R9, R12, R0 ;  /* 0x0000000c09008224 */ /* 0x000fe200078e0200 */
[----:B------:R-:W-:Y:S01]  /*4240*/  IADD3 R9, PT, PT, -R8, RZ, RZ ;  /* 0x000000ff08097210 */ /* 0x000fe20007ffe1ff */
[--C-:B------:R-:W-:Y:S02]  /*4250*/  IMAD.MOV R12, RZ, RZ, -R2.reuse ;  /* 0x000000ffff0c7224 */ /* 0x100fe400078e0a02 */
[----:B------:R-:W-:Y:S02]  /*4260*/  @!P0 IMAD R8, R13, R26, R2 ;  /* 0x0000001a0d088224 */ /* 0x000fe400078e0202 */
[----:B------:R-:W-:Y:S02]  /*4270*/  @!P0 IMAD.MOV.U32 R2, RZ, RZ, R0 ;  /* 0x000000ffff028224 */ /* 0x000fe400078e0000 */
[----:B------:R-:W-:Y:S02]  /*4280*/  IMAD R11, R3, R12, R11 ;  /* 0x0000000c030b7224 */ /* 0x000fe400078e020b */
[----:B------:R-:W-:Y:S02]  /*4290*/  IMAD R10, R6, R9, R10 ;  /* 0x00000009060a7224 */ /* 0x000fe400078e020a */
[----:B------:R-:W-:Y:S02]  /*42a0*/  IMAD R11, R2, R3, R11 ;  /* 0x00000003020b7224 */ /* 0x000fe400078e020b */
[----:B------:R-:W-:Y:S02]  /*42b0*/  IMAD R10, R8, R6, R10 ;  /* 0x00000006080a7224 */ /* 0x000fe400078e020a */
.L_x_70:
[----:B------:R-:W-:Y:S05]  /*42c0*/  BRA.U UP1, `(.L_x_71) ;  /* 0x0000000101107547 */ /* 0x000fea000b800000 */
[----:B------:R-:W-:Y:S04]  /*42d0*/  MOV R2, UR6 ;  /* 0x0000000600027c02 */ /* 0x000fe80008000f00 */
[----:B------:R-:W-:Y:S04]  /*42e0*/  SHF.L.U32 R2, R2, 0x1f, RZ ;  /* 0x0000001f02027819 */ /* 0x000fe800000006ff */
[----:B------:R-:W2:Y:S02]  /*42f0*/  SYNCS.PHASECHK.TRANS64.TRYWAIT P0, [UR7+0x88], R2 ;  /* 0x00008802ff0075a7 */ /* 0x000ea40008001107 */
[----:B--2---:R-:W-:Y:S05]  /*4300*/  @!P0 BRA `(.L_x_72) ;  /* 0x0000003400508947 */ /* 0x004fea0003800000 */
.L_x_71:
[----:B------:R-:W-:Y:S02]  /*4310*/  R2UR UR11, R21 ;  /* 0x00000000150b72ca */ /* 0x000fe400000e0000 */
[----:B------:R-:W-:Y:S02]  /*4320*/  R2UR UR10, R20 ;  /* 0x00000000140a72ca */ /* 0x000fe400000e0000 */
[----:B------:R-:W-:Y:S04]  /*4330*/  ISETP.NE.U32.AND P2, PT, RZ, UR4, PT ;  /* 0x00000004ff007c0c */ /* 0x000fe8000bf45070 */
[----:B------:R-:W-:Y:S05]  /*4340*/  ISETP.NE.AND.EX P2, PT, RZ, UR5, PT, P2 ;  /* 0x00000005ff007c0c */ /* 0x000fea000bf45320 */
[----:B------:R-:W-:Y:S02]  /*4350*/  USHF.L.U32 UR11, UR11, 0x6, URZ ;  /* 0x000000060b0b7899 */ /* 0x000fe400080006ff */
[----:B------:R-:W-:Y:S01]  /*4360*/  USHF.L.U32 UR10, UR10, 0x6, URZ ;  /* 0x000000060a0a7899 */ /* 0x000fe200080006ff */
[----:B------:R-:W-:Y:S11]  /*4370*/  BRA.U !UP4, `(.L_x_73) ;  /* 0x000000010c347547 */ /* 0x000ff6000b800000 */
[----:B------:R-:W-:Y:S01]  /*4380*/  UPLOP3.LUT UP0, UPT, UPT, UPT, UP3, 0x80, 0x8 ;  /* 0x000000000008789c */ /* 0x000fe20003f0f030 */
[----:B--2---:R-:W-:Y:S02]  /*4390*/  HFMA2 R0, -RZ, RZ, 0, 5.9604644775390625e-08 ;  /* 0x00000001ff007431 */ /* 0x004fe400000001ff */
[----:B------:R-:W-:Y:S03]  /*43a0*/  IMAD.MOV.U32 R60, RZ, RZ, 0x1 ;  /* 0x00000001ff3c7424 */ /* 0x000fe600078e00ff */
[----:B------:R-:W-:Y:S05]  /*43b0*/  PLOP3.LUT P0, PT, PT, PT, UP0, 0x80, 0x8 ;  /* 0x000000000008781c */ /* 0x000fea0003f0f008 */
[----:B------:R-:W2:Y:S01]  /*43c0*/  @UP0 LDCU.64 UR14, c[0x0][0x888] ;  /* 0x00011100ff0e07ac */ /* 0x000ea20008000a00 */
[----:B------:R-:W-:Y:S07]  /*43d0*/  @UP0 UIMAD UR8, UR36, UR4, URZ ;  /* 0x00000004240802a4 */ /* 0x000fee000f8e02ff */
[----:B------:R-:W-:Y:S01]  /*43e0*/  @!P0 PRMT R60, R0, 0x7610, R60 ;  /* 0x00007610003c8816 */ /* 0x000fe2000000003c */
[----:B--2---:R-:W-:Y:S03]  /*43f0*/  @UP0 UIMAD.WIDE UR14, UR8, 0x4, UR14 ;  /* 0x00000004080e08a5 */ /* 0x004fe6000f8e020e */
[----:B------:R-:W2:Y:S03]  /*4400*/  @!UP0 LDCU UR8, c[0x0][0x880] ;  /* 0x00011000ff0887ac */ /* 0x000ea60008000800 */
[----:B------:R-:W-:Y:S01]  /*4410*/  IMAD.U32 R8, RZ, RZ, UR14 ;  /* 0x0000000eff087e24 */ /* 0x000fe2000f8e00ff */
[----:B------:R-:W-:Y:S05]  /*4420*/  MOV R9, UR15 ;  /* 0x0000000f00097c02 */ /* 0x000fea0008000f00 */
[----:B-----5:R3:W5:Y:S02]  /*4430*/  @P0 LDG.E R35, desc[UR46][R8.64] ;  /* 0x0000002e08230981 */ /* 0x020764000c1e1900 */
[----:B--23--:R-:W-:Y:S07]  /*4440*/  @!P0 IMAD.U32 R35, RZ, RZ, UR8 ;  /* 0x00000008ff238e24 */ /* 0x00cfee000f8e00ff */
.L_x_73:
[----:B-----5:R-:W-:Y:S01]  /*4450*/  @!P2 FSETP.EQ.AND P0, PT, R35, RZ, PT ;  /* 0x000000ff2300a20b */ /* 0x020fe20003f02000 */
[----:B------:R-:W-:Y:S01]  /*4460*/  @!UPT UIADD3 URZ, UPT, UPT, URZ, URZ, URZ ;  /* 0x000000fffffff290 */ /* 0x000fe2000fffe0ff */
[----:B------:R-:W-:Y:S11]  /*4470*/  @!P2 BRA `(.L_x_74) ;  /* 0x000000000014a947 */ /* 0x000ff60003800000 */
[----:B------:R-:W-:Y:S02]  /*4480*/  LOP3.LUT P2, RZ, R60, 0xff, RZ, 0xc0, !PT ;  /* 0x000000ff3cff7812 */ /* 0x000fe4000784c0ff */
[----:B------:R-:W-:Y:S04]  /*4490*/  PLOP3.LUT P0, PT, PT, PT, UP0, 0x80, 0x8 ;  /* 0x000000000008781c */ /* 0x000fe80003f0f008 */
[----:B------:R-:W-:Y:S07]  /*44a0*/  PLOP3.LUT P0, PT, P0, PT, PT, 0x8, 0x80 ;  /* 0x000000000080781c */ /* 0x000fee000070e170 */
[----:B------:R-:W-:Y:S11]  /*44b0*/  @P2 FSETP.EQ.AND P0, PT, R35, RZ, PT ;  /* 0x000000ff2300220b */ /* 0x000ff60003f02000 */
[----:B------:R-:W-:Y:S02]  /*44c0*/  @!UPT UIADD3 URZ, UPT, UPT, URZ, URZ, URZ ;  /* 0x000000fffffff290 */ /* 0x000fe4000fffe0ff */
.L_x_74:
[----:B------:R-:W-:Y:S01]  /*44d0*/  ULEA UR15, UR13, UR7, 0x3 ;  /* 0x000000070d0f7291 */ /* 0x000fe2000f8e18ff */
[----:B------:R-:W-:Y:S02]  /*44e0*/  SHF.L.U32 R9, R32, 0x1f, RZ ;  /* 0x0000001f20097819 */ /* 0x000fe400000006ff */
[----:B------:R-:W-:Y:S04]  /*44f0*/  ELECT P4, URZ, PT ;  /* 0x0000000000ff782f */ /* 0x000fe80003880000 */
[----:B------:R-:W-:Y:S02]  /*4500*/  PLOP3.LUT P4, PT, P0, P4, PT, 0xf2, 0x2f ;  /* 0x00000000002f781c */ /* 0x000fe40000789e72 */
[----:B------:R-:W3:Y:S11]  /*4510*/  SYNCS.PHASECHK.TRANS64.TRYWAIT P2, [UR15+0x68], R9 ;  /* 0x00006809ff0075a7 */ /* 0x000ef6000804110f */
[----:B-1----:R-:W-:Y:S05]  /*4520*/  @!P4 IADD3 R8, P0, PT, R30, 0x580, RZ ;  /* 0x000005801e08c810 */ /* 0x002fea0007f1e0ff */
[----:B--2---:R-:W-:Y:S01]  /*4530*/  @!P4 IMAD.X R2, RZ, RZ, R31, P0 ;  /* 0x000000ffff02c224 */ /* 0x004fe200000e061f */
[----:B---3--:R-:W-:Y:S07]  /*4540*/  @!P2 BRA `(.L_x_75) ;  /* 0x0000003000d8a947 */ /* 0x008fee0003800000 */
.L_x_148:
[----:B------:R-:W2:Y:S01]  /*4550*/  LDC.64 R12, c[0x0][0xb18] ;  /* 0x0002c600ff0c7b82 */ /* 0x000ea20000000a00 */
[----:B------:R-:W-:Y:S01]  /*4560*/  @!P4 R2UR UR8, R2 ;  /* 0x000000000208c2ca */ /* 0x000fe200000e0000 */
[----:B------:R-:W-:Y:S01]  /*4570*/  VOTEU.ALL UP2, P4 ;  /* 0x0000000000ff7886 */ /* 0x000fe20002040000 */
[----:B------:R-:W-:Y:S01]  /*4580*/  @!P4 R2UR UR9, R8 ;  /* 0x000000000809c2ca */ /* 0x000fe200000e0000 */
[----:B------:R-:W-:Y:S01]  /*4590*/  VOTEU.ALL UP1, P4 ;  /* 0x0000000000ff7886 */ /* 0x000fe20002020000 */
[----:B-1----:R-:W-:Y:S03]  /*45a0*/  @!P4 IMAD.MOV.U32 R0, RZ, RZ, 0x1000 ;  /* 0x00001000ff00c424 */ /* 0x002fe600078e00ff */
[----:B------:R-:W1:Y:S01]  /*45b0*/  @!P1 LDC R2, c[0x0][0xb0c] ;  /* 0x0002c300ff029b82 */ /* 0x000e620000000800 */
[----:B------:R-:W-:Y:S01]  /*45c0*/  UMOV UR20, 0x0 ;  /* 0x0000000000147882 */ /* 0x000fe20000000000 */
[----:B------:R-:W-:Y:S01]  /*45d0*/  UMOV UR21, 0x10000000 ;  /* 0x1000000000157882 */ /* 0x000fe20000000000 */
[----:B------:R-:W-:Y:S01]  /*45e0*/  UMOV UR12, UR36 ;  /* 0x00000024000c7c82 */ /* 0x000fe20008000000 */
[----:B------:R-:W-:Y:S01]  /*45f0*/  UIADD3 UR14, UPT, UPT, UR13, 0x1, URZ ;  /* 0x000000010d0e7890 */ /* 0x000fe2000fffe0ff */
[----:B------:R-:W-:Y:S01]  /*4600*/  @P3 SHF.R.U32.HI R27, RZ, 0x10, R17 ;  /* 0x00000010ff1b3819 */ /* 0x000fe20000011611 */
[----:B------:R-:W-:Y:S02]  /*4610*/  VIADD R29, R29, 0x1 ;  /* 0x000000011d1d7836 */ /* 0x000fe40000000000 */
[----:B------:R-:W-:Y:S01]  /*4620*/  IMAD.U32 R9, RZ, RZ, UR8 ;  /* 0x00000008ff097e24 */ /* 0x000fe2000f8e00ff */
[----:B------:R-:W-:Y:S01]  /*4630*/  @!UP2 ULEA UR8, UR13, UR7, 0xc ;  /* 0x000000070d08a291 */ /* 0x000fe2000f8e60ff */
[----:B------:R-:W-:Y:S01]  /*4640*/  IMAD.U32 R8, RZ, RZ, UR9 ;  /* 0x00000009ff087e24 */ /* 0x000fe2000f8e00ff */
[----:B------:R-:W-:Y:S02]  /*4650*/  UIADD3 UR9, UPT, UPT, UR15, 0x50, URZ ;  /* 0x000000500f097890 */ /* 0x000fe4000fffe0ff */
[----:B------:R-:W-:Y:S01]  /*4660*/  @!P4 R2UR UR19, R9 ;  /* 0x000000000913c2ca */ /* 0x000fe200000e0000 */
[----:B------:R-:W-:Y:S01]  /*4670*/  @!UP2 UIADD3 UR8, UPT, UPT, UR8, 0x200, URZ ;  /* 0x000002000808a890 */ /* 0x000fe2000fffe0ff */
[----:B------:R-:W-:Y:S01]  /*4680*/  @!P4 R2UR UR18, R8 ;  /* 0x000000000812c2ca */ /* 0x000fe200000e0000 */
[----:B------:R-:W-:Y:S01]  /*4690*/  UISETP.NE.AND UP5, UPT, UR14, 0x3, UPT ;  /* 0x000000030e00788c */ /* 0x000fe2000bfa5270 */
[----:B------:R-:W3:Y:S01]  /*46a0*/  LDC.64 R8, c[0x0][0xb10] ;  /* 0x0002c400ff087b82 */ /* 0x000ee20000000a00 */
[----:B------:R-:W-:Y:S02]  /*46b0*/  UPRMT UR16, UR37, 0x654, UR9 ;  /* 0x0000065425107896 */ /* 0x000fe40008000009 */
[----:B------:R-:W-:Y:S02]  /*46c0*/  USEL UR17, URZ, 0x1, UP5 ;  /* 0x00000001ff117887 */ /* 0x000fe4000a800000 */
[----:B------:R-:W-:Y:S04]  /*46d0*/  USEL UR14, UR14, URZ, UP5 ;  /* 0x000000ff0e0e7287 */ /* 0x000fe8000a800000 */
[----:B------:R-:W-:Y:S01]  /*46e0*/  ULEA UR13, UR14, UR7, 0x3 ;  /* 0x000000070e0d7291 */ /* 0x000fe2000f8e18ff */
[----:B------:R-:W-:Y:S01]  /*46f0*/  LOP3.LUT R32, R32, UR17, RZ, 0x3c, !PT ;  /* 0x0000001120207c12 */ /* 0x000fe2000f8e3cff */
[----:B------:R1:W-:Y:S01]  /*4700*/  @!UP1 UTMALDG.3D [UR8], [UR18], desc[UR20] ;  /* 0x00001408120095b4 */ /* 0x0003e20008011000 */
[----:B------:R5:W-:Y:S02]  /*4710*/  @!P4 SYNCS.ARRIVE.TRANS64.RED.A0TR RZ, [UR15+0x50], R0 ;  /* 0x00005000ffffc9a7 */ /* 0x000be4000830040f */
[----:B------:R-:W-:Y:S01]  /*4720*/  SHF.L.U32 R20, R32, 0x1f, RZ ;  /* 0x0000001f20147819 */ /* 0x000fe200000006ff */
[C---:B---3--:R-:W-:Y:S01]  /*4730*/  @!P1 IMAD.HI.U32 R8, R11.reuse, R8, RZ ;  /* 0x000000080b089227 */ /* 0x048fe200078e00ff */
[----:B--2---:R-:W-:Y:S02]  /*4740*/  @!P1 ISETP.NE.AND P0, PT, R12, 0x1, PT ;  /* 0x000000010c00980c */ /* 0x004fe40003f05270 */
[----:B-1----:R-:W-:Y:S01]  /*4750*/  @!P1 ISETP.NE.AND P2, PT, R2, 0x1, PT ;  /* 0x000000010200980c */ /* 0x002fe20003f45270 */
[----:B------:R-:W-:Y:S01]  /*4760*/  SYNCS.ARRIVE.TRANS64.RED.A1T0 RZ, [UR16], RZ ;  /* 0x000000ffffff79a7 */ /* 0x000fe20008100410 */
[C---:B------:R-:W-:Y:S01]  /*4770*/  @!P1 IMAD.HI.U32 R13, R10.reuse, R13, RZ ;  /* 0x0000000d0a0d9227 */ /* 0x040fe200078e00ff */
[----:B------:R-:W-:Y:S04]  /*4780*/  @!P1 SHF.R.U32.HI R8, RZ, R9, R8 ;  /* 0x00000009ff089219 */ /* 0x000fe80000011608 */
[----:B------:R-:W-:Y:S01]  /*4790*/  @!P1 SEL R8, R11, R8, !P2 ;  /* 0x000000080b089207 */ /* 0x000fe20005000000 */
[----:B------:R-:W1:Y:S01]  /*47a0*/  SYNCS.PHASECHK.TRANS64.TRYWAIT P5, [UR13+0x68], R20 ;  /* 0x00006814ff0075a7 */ /* 0x000e6200080a110d */
[----:B-----5:R-:W2:Y:S02]  /*47b0*/  @!P1 LDC R0, c[0x0][0xb20] ;  /* 0x0002c800ff009b82 */ /* 0x020ea40000000800 */
[----:B--2---:R-:W-:Y:S04]  /*47c0*/  @!P1 SHF.R.U32.HI R0, RZ, R0, R13 ;  /* 0x00000000ff009219 */ /* 0x004fe8000001160d */
[----:B------:R-:W-:Y:S05]  /*47d0*/  @!P1 SEL R9, R10, R0, !P0 ;  /* 0x000000000a099207 */ /* 0x000fea0004000000 */
[----:B------:R-:W-:Y:S02]  /*47e0*/  @!P1 IMAD.IADD R0, R9, 0x1, -R8 ;  /* 0x0000000109009824 */ /* 0x000fe400078e0a08 */
[----:B------:R-:W-:Y:S02]  /*47f0*/  @!P1 IMAD.IADD R8, R8, 0x1, -R9 ;  /* 0x0000000108089824 */ /* 0x000fe400078e0a09 */
[----:B------:R-:W-:Y:S02]  /*4800*/  @!P1 IMAD R11, R0, R2, R11 ;  /* 0x00000002000b9224 */ /* 0x000fe400078e020b */
[----:B------:R-:W-:Y:S01]  /*4810*/  @!P1 IMAD R10, R8, R12, R10 ;  /* 0x0000000c080a9224 */ /* 0x000fe200078e020a */
[----:B-1----:R-:W-:Y:S06]  /*4820*/  @!P5 BRA `(.L_x_76) ;  /* 0x000000300038d947 */ /* 0x002fec0003800000 */
.L_x_150:
[----:B------:R-:W-:Y:S01]  /*4830*/  @!P4 IADD3 R2, P0, PT, R30, 0x580, RZ ;  /* 0x000005801e02c810 */ /* 0x000fe20007f1e0ff */
[----:B------:R-:W-:Y:S01]  /*4840*/  UMOV UR18, 0x0 ;  /* 0x0000000000127882 */ /* 0x000fe20000000000 */
[----:B------:R-:W-:Y:S01]  /*4850*/  UMOV UR19, 0x10000000 ;  /* 0x1000000000137882 */ /* 0x000fe20000000000 */
[----:B------:R-:W-:Y:S01]  /*4860*/  VOTEU.ALL UP1, P4 ;  /* 0x0000000000ff7886 */ /* 0x000fe20002020000 */
[----:B------:R-:W-:Y:S01]  /*4870*/  @!P4 R2UR UR9, R2 ;  /* 0x000000000209c2ca */ /* 0x000fe200000e0000 */
[----:B-1----:R-:W-:Y:S01]  /*4880*/  @!P4 IMAD.X R0, RZ, RZ, R31, P0 ;  /* 0x000000ffff00c224 */ /* 0x002fe200000e061f */
[----:B------:R-:W-:Y:S01]  /*4890*/  UMOV UR12, UR36 ;  /* 0x00000024000c7c82 */ /* 0x000fe20008000000 */
[----:B------:R-:W-:Y:S01]  /*48a0*/  @P3 R2UR UR36, R27 ;  /* 0x000000001b2432ca */ /* 0x000fe200000e0000 */
[----:B------:R-:W-:Y:S01]  /*48b0*/  @!UP1 ULEA UR15, UR14, UR7, 0xc ;  /* 0x000000070e0f9291 */ /* 0x000fe2000f8e60ff */
[----:B------:R-:W-:Y:S01]  /*48c0*/  ISETP.NE.AND P0, PT, R29, 0x2, PT ;  /* 0x000000021d00780c */ /* 0x000fe20003f05270 */
[----:B------:R-:W-:Y:S01]  /*48d0*/  @!UP1 UIADD3 UR10, UPT, UPT, UR10, 0x20, URZ ;  /* 0x000000200a0a9890 */ /* 0x000fe2000fffe0ff */
[----:B------:R-:W-:Y:S01]  /*48e0*/  @!P4 R2UR UR8, R0 ;  /* 0x000000000008c2ca */ /* 0x000fe200000e0000 */
[----:B------:R-:W-:Y:S01]  /*48f0*/  IMAD.IADD R20, R10, 0x1, R58 ;  /* 0x000000010a147824 */ /* 0x000fe200078e023a */
[----:B------:R-:W-:Y:S01]  /*4900*/  SEL R0, RZ, 0x1, P0 ;  /* 0x00000001ff007807 */ /* 0x000fe20000000000 */
[----:B------:R-:W-:Y:S01]  /*4910*/  IMAD.IADD R21, R11, 0x1, R59 ;  /* 0x000000010b157824 */ /* 0x000fe200078e023b */
[----:B------:R-:W-:Y:S02]  /*4920*/  SEL R29, R29, RZ, P0 ;  /* 0x000000ff1d1d7207 */ /* 0x000fe40000000000 */
[----:B------:R-:W-:Y:S01]  /*4930*/  IMAD.U32 R8, RZ, RZ, UR9 ;  /* 0x00000009ff087e24 */ /* 0x000fe2000f8e00ff */
[----:B------:R-:W-:Y:S01]  /*4940*/  UIADD3 UR9, UPT, UPT, UR13, 0x50, URZ ;  /* 0x000000500d097890 */ /* 0x000fe2000fffe0ff */
[----:B------:R-:W-:Y:S03]  /*4950*/  LOP3.LUT R28, R28, R0, RZ, 0x3c, !PT ;  /* 0x000000001c1c7212 */ /* 0x000fe600078e3cff */
[----:B------:R-:W-:Y:S02]  /*4960*/  @!P4 R2UR UR16, R8 ;  /* 0x000000000810c2ca */ /* 0x000fe400000e0000 */
[----:B------:R-:W-:Y:S01]  /*4970*/  IMAD.U32 R9, RZ, RZ, UR8 ;  /* 0x00000008ff097e24 */ /* 0x000fe2000f8e00ff */
[----:B------:R-:W-:Y:S01]  /*4980*/  @!UP1 UIADD3 UR8, UPT, UPT, UR15, 0x200, URZ ;  /* 0x000002000f089890 */ /* 0x000fe2000fffe0ff */
[----:B------:R-:W-:Y:S01]  /*4990*/  VOTEU.ALL UP1, P4 ;  /* 0x0000000000ff7886 */ /* 0x000fe20002020000 */
[----:B------:R-:W-:Y:S02]  /*49a0*/  UPRMT UR15, UR37, 0x654, UR9 ;  /* 0x00000654250f7896 */ /* 0x000fe40008000009 */
[----:B------:R-:W-:Y:S11]  /*49b0*/  @!P4 R2UR UR17, R9 ;  /* 0x000000000911c2ca */ /* 0x000ff600000e0000 */
[----:B------:R-:W-:Y:S02]  /*49c0*/  @!UPT UIADD3 URZ, UPT, UPT, URZ, URZ, URZ ;  /* 0x000000fffffff290 */ /* 0x000fe4000fffe0ff */
[----:B------:R2:W-:Y:S01]  /*49d0*/  @!UP1 UTMALDG.3D [UR8], [UR16], desc[UR18] ;  /* 0x00001208100095b4 */ /* 0x0005e20008011000 */
[----:B------:R2:W-:Y:S01]  /*49e0*/  @!P4 SYNCS.ARRIVE.TRANS64.RED.A0TR RZ, [UR13+0x50], R25 ;  /* 0x00005019ffffc9a7 */ /* 0x0005e2000830040d */
[----:B------:R-:W-:Y:S04]  /*49f0*/  UIADD3 UR13, UPT, UPT, UR14, 0x1, URZ ;  /* 0x000000010e0d7890 */ /* 0x000fe8000fffe0ff */
[----:B------:R-:W-:Y:S04]  /*4a00*/  UISETP.NE.AND UP1, UPT, UR13, 0x3, UPT ;  /* 0x000000030d00788c */ /* 0x000fe8000bf25270 */
[----:B------:R-:W-:Y:S02]  /*4a10*/  USEL UR14, URZ, 0x1, UP1 ;  /* 0x00000001ff0e7887 */ /* 0x000fe40008800000 */
[----:B------:R-:W-:Y:S02]  /*4a20*/  USEL UR13, UR13, URZ, UP1 ;  /* 0x000000ff0d0d7287 */ /* 0x000fe40008800000 */
[----:B------:R-:W-:Y:S02]  /*4a30*/  UPLOP3.LUT UP1, UPT, UPT, UPT, UPT, 0x80, 0x8 ;  /* 0x000000000008789c */ /* 0x000fe40003f2f070 */
[----:B------:R-:W-:Y:S01]  /*4a40*/  LOP3.LUT R32, R32, UR14, RZ, 0x3c, !PT ;  /* 0x0000000e20207c12 */ /* 0x000fe2000f8e3cff */
[----:B------:R-:W-:Y:S01]  /*4a50*/  SYNCS.ARRIVE.TRANS64.RED.A1T0 RZ, [UR15], RZ ;  /* 0x000000ffffff79a7 */ /* 0x000fe2000810040f */
[----:B------:R-:W-:Y:S07]  /*4a60*/  @P3 BRA `(.L_x_77) ;  /* 0xfffffff4001c3947 */ /* 0x000fee000383ffff */
[----:B------:R-:W-:Y:S01]  /*4a70*/  UIADD3 UR7, UPT, UPT, UR7, 0x68, URZ ;  /* 0x0000006807077890 */ /* 0x000fe2000fffe0ff */
[----:B------:R-:W-:-:S03]  /*4a80*/  SHF.L.U32 R2, R32, 0x1f, RZ ;  /* 0x0000001f20027819 */ /* 0x000fc600000006ff */
[----:B------:R-:W-:-:S09]  /*4a90*/  ULEA UR4, UR13, UR7, 0x3 ;  /* 0x000000070d047291 */ /* 0x000fd2000f8e18ff */
[----:B------:R-:W1:Y:S02]  /*4aa0*/  SYNCS.PHASECHK.TRANS64.TRYWAIT P0, [UR4], R2 ;  /* 0x00000002ff0075a7 */ /* 0x000e640008001104 */
[----:B-1----:R-:W-:Y:S05]  /*4ab0*/  @!P0 BRA `(.L_x_78) ;  /* 0x0000002c00ac8947 */ /* 0x002fea0003800000 */
.L_x_152:
        /* <DEDUP_REMOVED lines=9> */
.L_x_154:
[----:B------:R-:W-:-:S04]  /*4b50*/  UIADD3 UR5, UPT, UPT, UR5, 0x1, URZ ;  /* 0x0000000105057890 */ /* 0x000fc8000fffe0ff */
[----:B------:R-:W-:-:S04]  /*4b60*/  UISETP.NE.AND UP0, UPT, UR5, 0x3, UPT ;  /* 0x000000030500788c */ /* 0x000fc8000bf05270 */
[----:B------:R-:W-:Y:S02]  /*4b70*/  USEL UR4, URZ, 0x1, UP0 ;  /* 0x00000001ff047887 */ /* 0x000fe40008000000 */
[----:B------:R-:W-:-:S04]  /*4b80*/  USEL UR5, UR5, URZ, UP0 ;  /* 0x000000ff05057287 */ /* 0x000fc80008000000 */
[----:B------:R-:W-:Y:S01]  /*4b90*/  ULEA UR5, UR5, UR7, 0x3 ;  /* 0x0000000705057291 */ /* 0x000fe2000f8e18ff */
[----:B-1----:R-:W-:-:S04]  /*4ba0*/  LOP3.LUT R2, R32, UR4, RZ, 0x3c, !PT ;  /* 0x0000000420027c12 */ /* 0x002fc8000f8e3cff */
[----:B------:R-:W-:Y:S01]  /*4bb0*/  SHF.L.U32 R2, R2, 0x1f, RZ ;  /* 0x0000001f02027819 */ /* 0x000fe200000006ff */
[----:B------:R-:W-:-:S07]  /*4bc0*/  IMAD.U32 R0, RZ, RZ, UR5 ;  /* 0x00000005ff007e24 */ /* 0x000fce000f8e00ff */
.L_x_80:
[----:B-1----:R1:W3:Y:S02]  /*4bd0*/  SYNCS.PHASECHK.TRANS64.TRYWAIT P0, [R0+URZ], R2 ;  /* 0x00000002000075a7 */ /* 0x0022e400080011ff */
[----:B---3--:R-:W-:Y:S05]  /*4be0*/  @!P0 NANOSLEEP.SYNCS 0x989680 ;  /* 0x009896800000895d */ /* 0x008fea0003900000 */
[----:B------:R-:W3:Y:S02]  /*4bf0*/  @!P0 SYNCS.PHASECHK.TRANS64 P0, [R0+URZ], R2 ;  /* 0x00000002000085a7 */ /* 0x000ee400080010ff */
[----:B--23--:R-:W-:Y:S05]  /*4c00*/  @P0 EXIT ;  /* 0x000000000000094d */ /* 0x00cfea0003800000 */
[----:B------:R-:W-:Y:S05]  /*4c10*/  BRA `(.L_x_80) ;  /* 0xfffffffc00ec7947 */ /* 0x000fea000383ffff */
.L_x_68:
[----:B------:R-:W-:-:S06]  /*4c20*/  UISETP.GE.AND UP1, UPT, UR8, 0x4, UPT ;  /* 0x000000040800788c */ /* 0x000fcc000bf26270 */
[----:B------:R-:W-:-:S13]  /*4c30*/  PLOP3.LUT P0, PT, PT, PT, UP1, 0x80, 0x8 ;  /* 0x000000000008781c */ /* 0x000fda0003f0f018 */
[----:B------:R-:W-:Y:S05]  /*4c40*/  @!P0 EXIT ;  /* 0x000000000000894d */ /* 0x000fea0003800000 */
[----:B------:R-:W-:Y:S01]  /*4c50*/  BAR.SYNC.DEFER_BLOCKING 0x6, 0xa0 ;  /* 0x0182800000007b1d */ /* 0x000fe20000010000 */
[C---:B------:R-:W-:Y:S01]  /*4c60*/  IMAD.SHL.U32 R3, R70.reuse, 0x20, RZ ;  /* 0x0000002046037824 */ /* 0x040fe200078e00ff */
[----:B------:R-:W-:Y:S01]  /*4c70*/  SHF.R.U32.HI R4, RZ, 0x1, R70 ;  /* 0x00000001ff047819 */ /* 0x000fe20000011646 */
[C---:B------:R-:W-:Y:S01]  /*4c80*/  IMAD.SHL.U32 R64, R70.reuse, 0x10, RZ ;  /* 0x0000001046407824 */ /* 0x040fe200078e00ff */
[C---:B------:R-:W-:Y:S01]  /*4c90*/  LOP3.LUT P0, RZ, R70.reuse, 0x4, RZ, 0xc0, !PT ;  /* 0x0000000446ff7812 */ /* 0x040fe2000780c0ff */
[----:B------:R-:W-:Y:S01]  /*4ca0*/  IMAD.U32 R32, R70, 0x10000, RZ ;  /* 0x0001000046207824 */ /* 0x000fe200078e00ff */
[----:B------:R-:W-:Y:S02]  /*4cb0*/  UMOV UR48, 0x400 ;  /* 0x0000040000307882 */ /* 0x000fe40000000000 */
[----:B------:R-:W1:Y:S01]  /*4cc0*/  LDC R63, c[0x0][0x370] ;  /* 0x0000dc00ff3f7b82 */ /* 0x000e620000000800 */
[----:B------:R-:W-:Y:S01]  /*4cd0*/  ULEA UR48, UR37, UR48, 0x18 ;  /* 0x0000003025307291 */ /* 0x000fe2000f8ec0ff */
[----:B------:R-:W-:Y:S01]  /*4ce0*/  LOP3.LUT R2, R3, 0xc0, RZ, 0xc0, !PT ;  /* 0x000000c003027812 */ /* 0x000fe200078ec0ff */
[----:B------:R-:W-:Y:S01]  /*4cf0*/  IMAD.MOV.U32 R69, RZ, RZ, 0x10 ;  /* 0x00000010ff457424 */ /* 0x000fe200078e00ff */
[----:B------:R-:W-:Y:S01]  /*4d00*/  LOP3.LUT R64, R64, 0x600, RZ, 0xc0, !PT ;  /* 0x0000060040407812 */ /* 0x000fe200078ec0ff */
[----:B------:R-:W-:Y:S01]  /*4d10*/  IMAD.MOV.U32 R31, RZ, RZ, RZ ;  /* 0x000000ffff1f7224 */ /* 0x000fe200078e00ff */
[----:B------:R-:W-:Y:S01]  /*4d20*/  LOP3.LUT R4, R2, 0x8, R4, 0xf8, !PT ;  /* 0x0000000802047812 */ /* 0x000fe200078ef804 */
[----:B------:R-:W-:Y:S01]  /*4d30*/  IMAD.SHL.U32 R2, R70, 0x4, RZ ;  /* 0x0000000446027824 */ /* 0x000fe200078e00ff */
[----:B------:R-:W2:Y:S01]  /*4d40*/  LDC R28, c[0x0][0xb0c] ;  /* 0x0002c300ff1c7b82 */ /* 0x000ea20000000800 */
[--C-:B------:R-:W-:Y:S01]  /*4d50*/  LOP3.LUT R64, R64, 0x20, R3.reuse, 0xf8, !PT ;  /* 0x0000002040407812 */ /* 0x100fe200078ef803 */
[----:B------:R-:W-:Y:S01]  /*4d60*/  IMAD.MOV.U32 R68, RZ, RZ, RZ ;  /* 0x000000ffff447224 */ /* 0x000fe200078e00ff */
[----:B------:R-:W-:Y:S01]  /*4d70*/  LOP3.LUT R32, R32, 0x600000, RZ, 0xc0, !PT ;  /* 0x0060000020207812 */ /* 0x000fe200078ec0ff */
[----:B------:R-:W-:Y:S01]  /*4d80*/  IMAD.MOV.U32 R73, RZ, RZ, RZ ;  /* 0x000000ffff497224 */ /* 0x000fe200078e00ff */
[----:B------:R-:W-:Y:S01]  /*4d90*/  LOP3.LUT R2, R4, 0x18, R2, 0x78, !PT ;  /* 0x0000001804027812 */ /* 0x000fe200078e7802 */
[----:B------:R-:W-:Y:S01]  /*4da0*/  IMAD.MOV.U32 R67, RZ, RZ, RZ ;  /* 0x000000ffff437224 */ /* 0x000fe200078e00ff */
[----:B------:R-:W-:Y:S01]  /*4db0*/  LOP3.LUT R64, R64, 0x100, R3, 0xf8, !PT ;  /* 0x0000010040407812 */ /* 0x000fe200078ef803 */
[----:B------:R-:W4:Y:S01]  /*4dc0*/  LDC R61, c[0x0][0xb20] ;  /* 0x0002c800ff3d7b82 */ /* 0x000f220000000800 */
[----:B------:R-:W3:Y:S01]  /*4dd0*/  LDS R0, [UR48+0x140] ;  /* 0x00014030ff007984 */ /* 0x000ee20008000800 */
[----:B------:R-:W-:Y:S01]  /*4de0*/  LOP3.LUT R70, R70, 0x60, RZ, 0xc0, !PT ;  /* 0x0000006046467812 */ /* 0x000fe200078ec0ff */
[----:B------:R-:W1:Y:S01]  /*4df0*/  LDCU.64 UR54, c[0x0][0x348] ;  /* 0x00006900ff3677ac */ /* 0x000e620008000a00 */
[----:B------:R-:W-:-:S02]  /*4e00*/  LOP3.LUT R64, R64, R2, RZ, 0xfc, !PT ;  /* 0x0000000240407212 */ /* 0x000fc400078efcff */
[----:B------:R-:W-:Y:S01]  /*4e10*/  SEL R69, R69, 0xfffffff0, !P0 ;  /* 0xfffffff045457807 */ /* 0x000fe20004000000 */
[----:B------:R-:W1:Y:S01]  /*4e20*/  LDCU.64 UR38, c[0x0][0x888] ;  /* 0x00011100ff2677ac */ /* 0x000e620008000a00 */
[----:B------:R-:W1:Y:S01]  /*4e30*/  LDC R27, c[0x0][0xb30] ;  /* 0x0002cc00ff1b7b82 */ /* 0x000e620000000800 */
[----:B------:R-:W1:Y:S01]  /*4e40*/  LDCU.64 UR44, c[0x0][0x890] ;  /* 0x00011200ff2c77ac */ /* 0x000e620008000a00 */
[----:B------:R-:W-:-:S06]  /*4e50*/  UMOV UR51, 0x1 ;  /* 0x0000000100337882 */ /* 0x000fcc0000000000 */
[----:B------:R-:W1:Y:S01]  /*4e60*/  LDC.64 R56, c[0x0][0xb10] ;  /* 0x0002c400ff387b82 */ /* 0x000e620000000a00 */
[----:B------:R-:W-:Y:S01]  /*4e70*/  UMOV UR56, URZ ;  /* 0x000000ff00387c82 */ /* 0x000fe20008000000 */
[----:B------:R-:W-:Y:S01]  /*4e80*/  UIADD3 UR52, UPT, UPT, UR48, 0x200, URZ ;  /* 0x0000020030347890 */ /* 0x000fe2000fffe0ff */
[----:B------:R-:W-:Y:S01]  /*4e90*/  UMOV UR50, URZ ;  /* 0x000000ff00327c82 */ /* 0x000fe20008000000 */
[----:B------:R-:W-:-:S04]  /*4ea0*/  UMOV UR49, URZ ;  /* 0x000000ff00317c82 */ /* 0x000fc80008000000 */
[----:B------:R-:W1:Y:S08]  /*4eb0*/  LDC.64 R24, c[0x0][0xb18] ;  /* 0x0002c600ff187b82 */ /* 0x000e700000000a00 */
[----:B------:R-:W1:Y:S08]  /*4ec0*/  LDC.64 R22, c[0x0][0xb28] ;  /* 0x0002ca00ff167b82 */ /* 0x000e700000000a00 */
[----:B------:R-:W1:Y:S01]  /*4ed0*/  LDC.64 R54, c[0x0][0x8b0] ;  /* 0x00022c00ff367b82 */ /* 0x000e620000000a00 */
[----:B---3--:R-:W-:-:S07]  /*4ee0*/  IMAD.IADD R32, R0, 0x1, R32 ;  /* 0x0000000100207824 */ /* 0x008fce00078e0220 */
[----:B------:R-:W3:Y:S08]  /*4ef0*/  LDC.64 R52, c[0x0][0x8a8] ;  /* 0x00022a00ff347b82 */ /* 0x000ef00000000a00 */
[----:B--2-4-:R-:W1:Y:S02]  /*4f00*/  LDC R62, c[0x0][0x374] ;  /* 0x0000dd00ff3e7b82 */ /* 0x014e640000000800 */
.L_x_111:
[----:B------:R-:W-:Y:S02]  /*4f10*/  LEA R0, R73, UR48, 0x3 ;  /* 0x0000003049007c11 */ /* 0x000fe4000f8e18ff */
[----:B------:R-:W-:Y:S02]  /*4f20*/  SHF.L.U32 R2, R67, 0x1f, RZ ;  /* 0x0000001f43027819 */ /* 0x000fe400000006ff */
[----:B-1----:R-:W-:Y:S02]  /*4f30*/  LEA R16, R73, UR48, 0x4 ;  /* 0x0000003049107c11 */ /* 0x002fe4000f8e20ff */
[----:B------:R-:W2:Y:S02]  /*4f40*/  SYNCS.PHASECHK.TRANS64.TRYWAIT P0, [R0+URZ+0x90], R2 ;  /* 0x00009002000075a7 */ /* 0x000ea400080011ff */
[----:B--2---:R-:W-:Y:S05]  /*4f50*/  @!P0 BRA `(.L_x_81) ;  /* 0x0000002800b48947 */ /* 0x004fea0003800000 */
.L_x_155:
[----:B------:R-:W4:Y:S01]  /*4f60*/  LDC.64 R10, c[0x0][0xb10] ;  /* 0x0002c400ff0a7b82 */ /* 0x000f220000000a00 */
[----:B------:R-:W3:Y:S01]  /*4f70*/  LDS.128 R16, [R16+0x120] ;  /* 0x0001200010107984 */ /* 0x000ee20000000c00 */
[----:B-1----:R-:W-:Y:S01]  /*4f80*/  ISETP.NE.AND P1, PT, R27, 0x1, PT ;  /* 0x000000011b00780c */ /* 0x002fe20003f25270 */
[----:B--2---:R-:W-:Y:S01]  /*4f90*/  VIADD R0, R0, 0xa0 ;  /* 0x000000a000007836 */ /* 0x004fe20000000000 */
[----:B------:R-:W-:Y:S04]  /*4fa0*/  ISETP.GE.AND P0, PT, R26, 0x1, PT ;  /* 0x000000011a00780c */ /* 0x000fe80003f06270 */
[----:B------:R-:W1:Y:S01]  /*4fb0*/  LDC.64 R8, c[0x0][0xb18] ;  /* 0x0002c600ff087b82 */ /* 0x000e620000000a00 */
[----:B------:R-:W-:Y:S01]  /*4fc0*/  PRMT R0, RZ, 0x654, R0 ;  /* 0x00000654ff007816 */ /* 0x000fe20000000000 */
[----:B------:R-:W-:Y:S01]  /*4fd0*/  @!PT LDS RZ, [RZ] ;  /* 0x00000000fffff984 */ /* 0x000fe20000000800 */
[----:B------:R-:W-:Y:S01]  /*4fe0*/  @!PT LDS RZ, [RZ] ;  /* 0x00000000fffff984 */ /* 0x000fe20000000800 */
[----:B------:R-:W-:Y:S01]  /*4ff0*/  @!PT LDS RZ, [RZ] ;  /* 0x00000000fffff984 */ /* 0x000fe20000000800 */
[----:B------:R-:W-:Y:S01]  /*5000*/  @!PT LDS RZ, [RZ] ;  /* 0x00000000fffff984 */ /* 0x000fe20000000800 */
[----:B------:R2:W-:Y:S06]  /*5010*/  MEMBAR.ALL.CTA ;  /* 0x0000000000007992 */ /* 0x0005ec0000008000 */
[----:B--2---:R-:W2:Y:S01]  /*5020*/  FENCE.VIEW.ASYNC.S ;  /* 0x00000000000073c6 */ /* 0x004ea20000000000 */
[----:B------:R-:W1:Y:S08]  /*5030*/  @!P1 LDC R12, c[0x0][0xb20] ;  /* 0x0002c800ff0c9b82 */ /* 0x000e700000000800 */
[----:B------:R-:W1:Y:S01]  /*5040*/  @!P1 LDC R7, c[0x0][0xb0c] ;  /* 0x0002c300ff079b82 */ /* 0x000e620000000800 */
[----:B--2---:R2:W-:Y:S01]  /*5050*/  SYNCS.ARRIVE.TRANS64.RED.A1T0 RZ, [R0+URZ], RZ ;  /* 0x000000ff00ff79a7 */ /* 0x0045e200081004ff */
[----:B---3--:R-:W-:Y:S04]  /*5060*/  LOP3.LUT P4, RZ, R18, 0x1, RZ, 0xc0, !PT ;  /* 0x0000000112ff7812 */ /* 0x008fe8000788c0ff */
[----:B------:R-:W-:Y:S09]  /*5070*/  P2R R71, PR, RZ, 0x10 ;  /* 0x00000010ff477803 */ /* 0x000ff20000000000 */
[----:B------:R-:W-:Y:S02]  /*5080*/  @P4 MOV R30, R16 ;  /* 0x00000010001e4202 */ /* 0x000fe40000000f00 */
[----:B------:R-:W-:Y:S01]  /*5090*/  @P4 LOP3.LUT R29, R17, 0xffff, RZ, 0xc0, !PT ;  /* 0x0000ffff111d4812 */ /* 0x000fe200078ec0ff */
[----:B--2-4-:R-:W-:Y:S06]  /*50a0*/  @!P0 BRA `(.L_x_82) ;  /* 0x0000000000a48947 */ /* 0x014fec0003800000 */
[----:B------:R-:W-:Y:S01]  /*50b0*/  IMAD.HI.U32 R0, R62, R25, RZ ;  /* 0x000000193e007227 */ /* 0x000fe200078e00ff */
[----:B------:R-:W-:Y:S02]  /*50c0*/  ISETP.NE.AND P0, PT, R24, 0x1, PT ;  /* 0x000000011800780c */ /* 0x000fe40003f05270 */
[----:B------:R-:W-:Y:S01]  /*50d0*/  ISETP.NE.AND P2, PT, R26, 0x1, PT ;  /* 0x000000011a00780c */ /* 0x000fe20003f45270 */
[----:B------:R-:W-:Y:S01]  /*50e0*/  IMAD.HI.U32 R4, R63, R56, RZ ;  /* 0x000000383f047227 */ /* 0x000fe200078e00ff */
[----:B------:R-:W-:Y:S02]  /*50f0*/  SHF.R.U32.HI R0, RZ, R61, R0 ;  /* 0x0000003dff007219 */ /* 0x000fe40000011600 */
[----:B------:R-:W-:Y:S01]  /*5100*/  ISETP.NE.AND P3, PT, R28, 0x1, PT ;  /* 0x000000011c00780c */ /* 0x000fe20003f65270 */
[----:B------:R-:W-:Y:S01]  /*5110*/  IMAD.HI.U32 R6, R29, R25, RZ ;  /* 0x000000191d067227 */ /* 0x000fe200078e00ff */
[-C--:B------:R-:W-:Y:S02]  /*5120*/  SHF.R.U32.HI R4, RZ, R57.reuse, R4 ;  /* 0x00000039ff047219 */ /* 0x080fe40000011604 */
[----:B------:R-:W-:Y:S01]  /*5130*/  SEL R0, R62, R0, !P0 ;  /* 0x000000003e007207 */ /* 0x000fe20004000000 */
[----:B------:R-:W-:Y:S01]  /*5140*/  IMAD.HI.U32 R5, R30, R56, RZ ;  /* 0x000000381e057227 */ /* 0x000fe200078e00ff */
[----:B------:R-:W-:Y:S03]  /*5150*/  SEL R4, R63, R4, !P3 ;  /* 0x000000043f047207 */ /* 0x000fe60005800000 */
[-C--:B------:R-:W-:Y:S01]  /*5160*/  IMAD.HI.U32 R3, R0, R22.reuse, RZ ;  /* 0x0000001600037227 */ /* 0x080fe200078e00ff */
[----:B------:R-:W-:Y:S03]  /*5170*/  SHF.R.U32.HI R5, RZ, R57, R5 ;  /* 0x00000039ff057219 */ /* 0x000fe60000011605 */
[----:B------:R-:W-:Y:S01]  /*5180*/  IMAD.HI.U32 R2, R4, R22, RZ ;  /* 0x0000001604027227 */ /* 0x000fe200078e00ff */
[----:B------:R-:W-:Y:S02]  /*5190*/  @P2 SHF.R.U32.HI R0, RZ, R23, R3 ;  /* 0x00000017ff002219 */ /* 0x000fe40000011603 */
[----:B------:R-:W-:Y:S02]  /*51a0*/  SHF.R.U32.HI R3, RZ, R61, R6 ;  /* 0x0000003dff037219 */ /* 0x000fe40000011606 */
[----:B------:R-:W-:Y:S01]  /*51b0*/  @P2 SHF.R.U32.HI R4, RZ, R23, R2 ;  /* 0x00000017ff042219 */ /* 0x000fe20000011602 */
[----:B------:R-:W-:Y:S01]  /*51c0*/  IMAD R0, R26, R0, RZ ;  /* 0x000000001a007224 */ /* 0x000fe200078e02ff */
[----:B------:R-:W-:Y:S02]  /*51d0*/  SEL R3, R29, R3, !P0 ;  /* 0x000000031d037207 */ /* 0x000fe40004000000 */
[----:B------:R-:W-:Y:S01]  /*51e0*/  SEL R2, R30, R5, !P3 ;  /* 0x000000051e027207 */ /* 0x000fe20005800000 */
[----:B------:R-:W-:Y:S01]  /*51f0*/  IMAD R5, R26, R4, RZ ;  /* 0x000000041a057224 */ /* 0x000fe200078e02ff */
[C---:B------:R-:W-:Y:S01]  /*5200*/  ISETP.GE.AND P0, PT, R3.reuse, R0, PT ;  /* 0x000000000300720c */ /* 0x040fe20003f06270 */
[C---:B------:R-:W-:Y:S03]  /*5210*/  IMAD.HI.U32 R0, R3.reuse, R22, RZ ;  /* 0x0000001603007227 */ /* 0x040fe600078e00ff */
[C---:B------:R-:W-:Y:S02]  /*5220*/  ISETP.GE.OR P0, PT, R2.reuse, R5, P0 ;  /* 0x000000050200720c */ /* 0x040fe40000706670 */
[----:B------:R-:W-:Y:S04]  /*5230*/  SHF.R.U32.HI R0, RZ, R23, R0 ;  /* 0x00000017ff007219 */ /* 0x000fe80000011600 */
[C---:B------:R-:W-:Y:S05]  /*5240*/  SEL R6, R3.reuse, R0, !P2 ;  /* 0x0000000003067207 */ /* 0x040fea0005000000 */
        /* <DEDUP_REMOVED lines=14> */
[----:B------:R-:W-:Y:S07]  /*5330*/  IMAD R29, R3, R24, R29 ;  /* 0x00000018031d7224 */ /* 0x000fee00078e021d */
.L_x_82:
[----:B-1----:R-:W-:Y:S01]  /*5340*/  @!P1 ISETP.NE.AND P0, PT, R8, 0x1, PT ;  /* 0x000000010800980c */ /* 0x002fe20003f05270 */
[----:B------:R-:W-:Y:S01]  /*5350*/  @!P1 IMAD.HI.U32 R0, R30, R10, RZ ;  /* 0x0000000a1e009227 */ /* 0x000fe200078e00ff */
[----:B------:R-:W-:Y:S01]  /*5360*/  @!P1 ISETP.NE.AND P2, PT, R7, 0x1, PT ;  /* 0x000000010700980c */ /* 0x000fe20003f45270 */
[----:B------:R-:W-:Y:S01]  /*5370*/  ULOP3.LUT UP0, URZ, UR52, 0x1b0, URZ, 0xc0, !UPT ;  /* 0x000001b034ff7892 */ /* 0x000fe2000f80c0ff */
[----:B------:R-:W-:Y:S01]  /*5380*/  R2UR UR42, R21 ;  /* 0x00000000152a72ca */ /* 0x000fe200000e0000 */
[----:B------:R-:W-:Y:S01]  /*5390*/  @!P1 IMAD.HI.U32 R2, R29, R9, RZ ;  /* 0x000000091d029227 */ /* 0x000fe200078e00ff */
[----:B------:R-:W-:Y:S02]  /*53a0*/  @!P1 SHF.R.U32.HI R0, RZ, R11, R0 ;  /* 0x0000000bff009219 */ /* 0x000fe40000011600 */
[----:B------:R-:W-:Y:S01]  /*53b0*/  R2UR UR41, R20 ;  /* 0x00000000142972ca */ /* 0x000fe200000e0000 */
[----:B------:R-:W-:Y:S01]  /*53c0*/  VIADD R73, R73, 0x1 ;  /* 0x0000000149497836 */ /* 0x000fe20000000000 */
[----:B------:R-:W-:Y:S02]  /*53d0*/  @!P1 SHF.R.U32.HI R2, RZ, R12, R2 ;  /* 0x0000000cff029219 */ /* 0x000fe40000011602 */
[----:B------:R-:W-:Y:S02]  /*53e0*/  @!P1 SEL R3, R30, R0, !P2 ;  /* 0x000000001e039207 */ /* 0x000fe40005000000 */
[----:B------:R-:W-:Y:S02]  /*53f0*/  @!P1 SEL R2, R29, R2, !P0 ;  /* 0x000000021d029207 */ /* 0x000fe40004000000 */
[----:B------:R-:W-:Y:S01]  /*5400*/  @P4 SHF.R.U32.HI R66, RZ, 0x10, R17 ;  /* 0x00000010ff424819 */ /* 0x000fe20000011611 */
[----:B------:R-:W-:Y:S02]  /*5410*/  USHF.L.U32 UR42, UR42, 0x6, URZ ;  /* 0x000000062a2a7899 */ /* 0x000fe400080006ff */
[----:B------:R-:W-:Y:S02]  /*5420*/  @!P1 IMAD.IADD R0, R2, 0x1, -R3 ;  /* 0x0000000102009824 */ /* 0x000fe400078e0a03 */
[----:B------:R-:W-:Y:S01]  /*5430*/  @!P1 IMAD.IADD R2, R3, 0x1, -R2 ;  /* 0x0000000103029824 */ /* 0x000fe200078e0a02 */
[----:B------:R-:W-:Y:S01]  /*5440*/  USHF.L.U32 UR41, UR41, 0x6, URZ ;  /* 0x0000000629297899 */ /* 0x000fe200080006ff */
[----:B------:R-:W-:Y:S02]  /*5450*/  @!P1 IMAD R30, R0, R7, R30 ;  /* 0x00000007001e9224 */ /* 0x000fe400078e021e */
[----:B------:R-:W-:Y:S01]  /*5460*/  @!P1 IMAD R29, R2, R8, R29 ;  /* 0x00000008021d9224 */ /* 0x000fe200078e021d */
[----:B------:R-:W-:Y:S08]  /*5470*/  BRA.U !UP0, `(.L_x_83) ;  /* 0x00000001087c7547 */ /* 0x000ff0000b800000 */
[----:B------:R-:W1:Y:S01]  /*5480*/  LDCU.64 UR8, c[0x4][0x80] ;  /* 0x01001000ff0877ac */ /* 0x000e620008000a00 */
[----:B------:R-:W-:Y:S01]  /*5490*/  MOV R2, 0x0 ;  /* 0x0000000000027802 */ /* 0x000fe20000000f00 */
[----:B------:R-:W-:Y:S02]  /*54a0*/  HFMA2 R12, -RZ, RZ, 0, 5.9604644775390625e-08 ;  /* 0x00000001ff0c7431 */ /* 0x000fe400000001ff */
[----:B------:R-:W-:Y:S01]  /*54b0*/  IMAD.MOV.U32 R8, RZ, RZ, 0x70 ;  /* 0x00000070ff087424 */ /* 0x000fe200078e00ff */
[----:B------:R2:W3:Y:S01]  /*54c0*/  LDC.64 R14, c[0x4][R2] ;  /* 0x01000000020e7b82 */ /* 0x0004e20000000a00 */
[----:B------:R-:W4:Y:S01]  /*54d0*/  LDCU.64 UR6, c[0x4][0x88] ;  /* 0x01001100ff0677ac */ /* 0x000f220008000a00 */
[----:B------:R-:W-:Y:S01]  /*54e0*/  IMAD.MOV.U32 R13, RZ, RZ, RZ ;  /* 0x000000ffff0d7224 */ /* 0x000fe200078e00ff */
[----:B------:R-:W2:Y:S01]  /*54f0*/  LDCU.64 UR4, c[0x4][0x8] ;  /* 0x01000100ff0477ac */ /* 0x000ea20008000a00 */
[----:B-1----:R-:W-:Y:S01]  /*5500*/  MOV R5, UR9 ;  /* 0x0000000900057c02 */ /* 0x002fe20008000f00 */
[----:B------:R-:W-:Y:S01]  /*5510*/  IMAD.U32 R4, RZ, RZ, UR8 ;  /* 0x00000008ff047e24 */ /* 0x000fe2000f8e00ff */
[----:B----4-:R-:W-:Y:S01]  /*5520*/  MOV R7, UR7 ;  /* 0x0000000700077c02 */ /* 0x010fe20008000f00 */
[----:B------:R-:W-:Y:S01]  /*5530*/  IMAD.U32 R6, RZ, RZ, UR6 ;  /* 0x00000006ff067e24 */ /* 0x000fe2000f8e00ff */
[----:B--2---:R-:W-:Y:S01]  /*5540*/  MOV R11, UR5 ;  /* 0x00000005000b7c02 */ /* 0x004fe20008000f00 */
[----:B------:R-:W-:Y:S02]  /*5550*/  IMAD.U32 R10, RZ, RZ, UR4 ;  /* 0x00000004ff0a7e24 */ /* 0x000fe4000f8e00ff */
[----:B------:R-:W-:Y:S07]  /*5560*/  LEPC R20, `(.L_x_84) ;  /* 0x000000001014794e */ /* 0x000fee0000000000 */
[----:B---3-5:R-:W-:Y:S05]  /*5570*/  CALL.ABS.NOINC R14 ;  /* 0x000000000e007343 */ /* 0x028fea0003c00000 */
.L_x_84:
[----:B------:R-:W1:Y:S01]  /*5580*/  LDCU.64 UR8, c[0x4][0x80] ;  /* 0x01001000ff0877ac */ /* 0x000e620008000a00 */
[----:B------:R-:W2:Y:S01]  /*5590*/  LDC.64 R2, c[0x4][R2] ;  /* 0x0100000002027b82 */ /* 0x000ea20000000a00 */
[----:B------:R-:W-:Y:S02]  /*55a0*/  HFMA2 R12, -RZ, RZ, 0, 5.9604644775390625e-08 ;  /* 0x00000001ff0c7431 */ /* 0x000fe400000001ff */
[----:B------:R-:W-:Y:S02]  /*55b0*/  IMAD.MOV.U32 R8, RZ, RZ, 0x70 ;  /* 0x00000070ff087424 */ /* 0x000fe400078e00ff */
[----:B------:R-:W-:Y:S01]  /*55c0*/  IMAD.MOV.U32 R13, RZ, RZ, RZ ;  /* 0x000000ffff0d7224 */ /* 0x000fe200078e00ff */
[----:B------:R-:W3:Y:S01]  /*55d0*/  LDCU.64 UR6, c[0x4][0x88] ;  /* 0x01001100ff0677ac */ /* 0x000ee20008000a00 */
[----:B------:R-:W4:Y:S01]  /*55e0*/  LDCU.64 UR4, c[0x4][0x8] ;  /* 0x01000100ff0477ac */ /* 0x000f220008000a00 */
[----:B-1----:R-:W-:Y:S02]  /*55f0*/  MOV R4, UR8 ;  /* 0x0000000800047c02 */ /* 0x002fe40008000f00 */
[----:B------:R-:W-:Y:S02]  /*5600*/  MOV R5, UR9 ;  /* 0x0000000900057c02 */ /* 0x000fe40008000f00 */
[----:B---3--:R-:W-:Y:S01]  /*5610*/  MOV R7, UR7 ;  /* 0x0000000700077c02 */ /* 0x008fe20008000f00 */
[----:B------:R-:W-:Y:S01]  /*5620*/  IMAD.U32 R6, RZ, RZ, UR6 ;  /* 0x00000006ff067e24 */ /* 0x000fe2000f8e00ff */
[----:B----4-:R-:W-:Y:S01]  /*5630*/  MOV R11, UR5 ;  /* 0x00000005000b7c02 */ /* 0x010fe20008000f00 */
[----:B------:R-:W-:Y:S02]  /*5640*/  IMAD.U32 R10, RZ, RZ, UR4 ;  /* 0x00000004ff0a7e24 */ /* 0x000fe4000f8e00ff */
[----:B------:R-:W-:Y:S07]  /*5650*/  LEPC R20, `(.L_x_83) ;  /* 0x000000001014794e */ /* 0x000fee0000000000 */
[----:B--2---:R-:W-:Y:S05]  /*5660*/  CALL.ABS.NOINC R2 ;  /* 0x0000000002007343 */ /* 0x004fea0003c00000 */
.L_x_83:
[----:B------:R-:W-:Y:S01]  /*5670*/  ISETP.NE.U32.AND P4, PT, R54, RZ, PT ;  /* 0x000000ff3600720c */ /* 0x000fe20003f85070 */
[----:B------:R-:W-:Y:S01]  /*5680*/  UISETP.NE.AND UP2, UPT, UR53, URZ, UPT ;  /* 0x000000ff3500728c */ /* 0x000fe2000bf45270 */
[----:B------:R-:W-:Y:S01]  /*5690*/  ISETP.NE.U32.AND P2, PT, RZ, UR38, PT ;  /* 0x00000026ff007c0c */ /* 0x000fe2000bf45070 */
[----:B------:R-:W-:Y:S01]  /*56a0*/  UISETP.NE.U32.AND UP1, UPT, UR44, URZ, UPT ;  /* 0x000000ff2c00728c */ /* 0x000fe2000bf25070 */
[----:B------:R-:W-:Y:S01]  /*56b0*/  ISETP.NE.AND.EX P4, PT, R55, RZ, PT, P4 ;  /* 0x000000ff3700720c */ /* 0x000fe20003f85340 */
[----:B------:R-:W-:Y:S01]  /*56c0*/  UPLOP3.LUT UP0, UPT, UPT, UPT, UPT, 0x40, 0x4 ;  /* 0x000000000004789c */ /* 0x000fe20003f0e870 */
[----:B------:R-:W-:Y:S01]  /*56d0*/  ISETP.NE.AND.EX P2, PT, RZ, UR39, PT, P2 ;  /* 0x00000027ff007c0c */ /* 0x000fe2000bf45320 */
[----:B------:R-:W-:Y:S01]  /*56e0*/  UISETP.NE.AND.EX UP1, UPT, UR45, URZ, UPT, UP1 ;  /* 0x000000ff2d00728c */ /* 0x000fe2000bf25310 */
[----:B------:R-:W-:Y:S04]  /*56f0*/  PLOP3.LUT P1, PT, PT, PT, UP2, 0x80, 0x8 ;  /* 0x000000000008781c */ /* 0x000fe80003f2f028 */
[----:B------:R-:W-:Y:S06]  /*5700*/  @UP2 UPLOP3.LUT UP0, UPT, UPT, UPT, UP1, 0x80, 0x8 ;  /* 0x000000000008289c */ /* 0x000fec0003f0f010 */
[----:B------:R-:W-:Y:S01]  /*5710*/  PLOP3.LUT P0, PT, PT, PT, UP0, 0x80, 0x8 ;  /* 0x000000000008781c */ /* 0x000fe20003f0f008 */
[----:B------:R-:W-:Y:S01]  /*5720*/  @!UPT UIADD3 URZ, UPT, UPT, URZ, URZ, URZ ;  /* 0x000000fffffff290 */ /* 0x000fe2000fffe0ff */
[----:B------:R-:W-:Y:S11]  /*5730*/  BRA.U !UP1, `(.L_x_85) ;  /* 0x0000000109387547 */ /* 0x000ff6000b800000 */
[----:B------:R-:W-:Y:S01]  /*5740*/  UISETP.NE.U32.AND UP0, UPT, UR38, URZ, UPT ;  /* 0x000000ff2600728c */ /* 0x000fe2000bf05070 */
[----:B------:R-:W-:Y:S02]  /*5750*/  HFMA2 R0, -RZ, RZ, 0, 5.9604644775390625e-08 ;  /* 0x00000001ff007431 */ /* 0x000fe400000001ff */
[----:B------:R-:W-:Y:S01]  /*5760*/  IMAD.MOV.U32 R60, RZ, RZ, 0x1 ;  /* 0x00000001ff3c7424 */ /* 0x000fe200078e00ff */
[----:B------:R-:W-:Y:S06]  /*5770*/  UISETP.NE.AND.EX UP0, UPT, UR39, URZ, UPT, UP0 ;  /* 0x000000ff2700728c */ /* 0x000fec000bf05300 */
[----:B------:R-:W-:Y:S05]  /*5780*/  PLOP3.LUT P3, PT, PT, PT, UP0, 0x80, 0x8 ;  /* 0x000000000008781c */ /* 0x000fea0003f6f008 */
[----:B------:R-:W1:Y:S01]  /*5790*/  @UP0 LDCU.64 UR6, c[0x0][0x888] ;  /* 0x00011100ff0607ac */ /* 0x000e620008000a00 */
[----:B------:R-:W-:Y:S07]  /*57a0*/  @UP0 UIMAD UR4, UR36, UR44, URZ ;  /* 0x0000002c240402a4 */ /* 0x000fee000f8e02ff */
[----:B------:R-:W-:Y:S01]  /*57b0*/  @!P3 PRMT R60, R0, 0x7610, R60 ;  /* 0x00007610003cb816 */ /* 0x000fe2000000003c */
[----:B-1----:R-:W-:Y:S03]  /*57c0*/  @UP0 UIMAD.WIDE UR6, UR4, 0x4, UR6 ;  /* 0x00000004040608a5 */ /* 0x002fe6000f8e0206 */
[----:B------:R-:W1:Y:S03]  /*57d0*/  @!UP0 LDCU UR4, c[0x0][0x880] ;  /* 0x00011000ff0487ac */ /* 0x000e660008000800 */
[----:B------:R-:W-:Y:S01]  /*57e0*/  IMAD.U32 R2, RZ, RZ, UR6 ;  /* 0x00000006ff027e24 */ /* 0x000fe2000f8e00ff */
[----:B------:R-:W-:Y:S05]  /*57f0*/  MOV R3, UR7 ;  /* 0x0000000700037c02 */ /* 0x000fea0008000f00 */
[----:B-----5:R2:W5:Y:S02]  /*5800*/  @P3 LDG.E R35, desc[UR46][R2.64] ;  /* 0x0000002e02233981 */ /* 0x020564000c1e1900 */
[----:B-12---:R-:W-:Y:S02]  /*5810*/  @!P3 IMAD.U32 R35, RZ, RZ, UR4 ;  /* 0x00000004ff23be24 */ /* 0x006fe4000f8e00ff */
.L_x_85:
[----:B------:R-:W-:Y:S05]  /*5820*/  @!P4 BRA `(.L_x_86) ;  /* 0x000000000020c947 */ /* 0x000fea0003800000 */
[----:B------:R-:W-:Y:S04]  /*5830*/  ISETP.NE.U32.AND P3, PT, R52, RZ, PT ;  /* 0x000000ff3400720c */ /* 0x000fe80003f65070 */
[----:B------:R-:W-:Y:S11]  /*5840*/  ISETP.NE.AND.EX P3, PT, R53, RZ, PT, P3 ;  /* 0x000000ff3500720c */ /* 0x000ff60003f65330 */
[----:B------:R-:W-:Y:S02]  /*5850*/  @!UPT UIADD3 URZ, UPT, UPT, URZ, URZ, URZ ;  /* 0x000000fffffff290 */ /* 0x000fe4000fffe0ff */
[----:B------:R-:W1:Y:S01]  /*5860*/  @P3 LDC.64 R2, c[0x0][0x8a8] ;  /* 0x00022a00ff023b82 */ /* 0x000e620000000a00 */
[----:B------:R-:W-:Y:S04]  /*5870*/  @P3 IMAD R0, R54, UR36, RZ ;  /* 0x0000002436003c24 */ /* 0x000fe8000f8e02ff */
[----:B-1----:R-:W-:Y:S05]  /*5880*/  @P3 IMAD.WIDE R2, R0, 0x4, R2 ;  /* 0x0000000400023825 */ /* 0x002fea00078e0202 */
[----:B-----5:R1:W5:Y:S02]  /*5890*/  @P3 LDG.E R33, desc[UR46][R2.64] ;  /* 0x0000002e02213981 */ /* 0x020364000c1e1900 */
[----:B-1----:R-:W2:Y:S02]  /*58a0*/  @!P3 LDC R33, c[0x0][0x8a0] ;  /* 0x00022800ff21bb82 */ /* 0x002ea40000000800 */
.L_x_86:
[----:B-----5:R-:W-:Y:S01]  /*58b0*/  FSETP.NEU.AND P3, PT, R35, RZ, PT ;  /* 0x000000ff2300720b */ /* 0x020fe20003f6d000 */
[----:B------:R-:W-:Y:S01]  /*58c0*/  IMAD.U32 R2, RZ, RZ, UR56 ;  /* 0x00000038ff027e24 */ /* 0x000fe2000f8e00ff */
[----:B------:R-:W-:Y:S01]  /*58d0*/  SEL R5, RZ, 0xffffffff, P2 ;  /* 0xffffffffff057807 */ /* 0x000fe20001000000 */
[----:B------:R-:W-:Y:S01]  /*58e0*/  ULOP3.LUT UR4, UR51, 0x1, URZ, 0x3c, !UPT ;  /* 0x0000000133047892 */ /* 0x000fe2000f8e3cff */
[----:B------:R-:W-:Y:S01]  /*58f0*/  @P1 LOP3.LUT P2, RZ, R60, 0xff, RZ, 0xc0, !PT ;  /* 0x000000ff3cff1812 */ /* 0x000fe2000784c0ff */
[----:B------:R-:W-:Y:S01]  /*5900*/  BSSY B1, `(.L_x_87) ;  /* 0x000003d000017945 */ /* 0x000fe20003800000 */
[----:B------:R-:W-:Y:S01]  /*5910*/  @P1 SEL R0, RZ, 0xffffffff, P3 ;  /* 0xffffffffff001807 */ /* 0x000fe20001800000 */
[----:B------:R-:W-:Y:S01]  /*5920*/  IMAD.MOV.U32 R47, RZ, RZ, 0x1 ;  /* 0x00000001ff2f7424 */ /* 0x000fe200078e00ff */
[----:B------:R-:W-:Y:S01]  /*5930*/  LEA R2, R2, UR48, 0x3 ;  /* 0x0000003002027c11 */ /* 0x000fe2000f8e18ff */
[----:B------:R-:W-:Y:S01]  /*5940*/  IMAD.U32 R45, RZ, RZ, UR4 ;  /* 0x00000004ff2d7e24 */ /* 0x000fe2000f8e00ff */
[----:B------:R-:W-:Y:S01]  /*5950*/  @P0 SEL R0, R5, R0, !P2 ;  /* 0x0000000005000207 */ /* 0x000fe20005000000 */
[----:B------:R-:W-:Y:S01]  /*5960*/  IMAD.U32 R46, RZ, RZ, UR56 ;  /* 0x00000038ff2e7e24 */ /* 0x000fe2000f8e00ff */
[C---:B------:R-:W-:Y:S02]  /*5970*/  LEA R44, R31.reuse, UR48, 0x3 ;  /* 0x000000301f2c7c11 */ /* 0x040fe4000f8e18ff */
[----:B------:R-:W-:Y:S02]  /*5980*/  CS2R R50, SRZ ;  /* 0x0000000000327805 */ /* 0x000fe4000001ff00 */
[----:B------:R-:W-:Y:S02]  /*5990*/  @P1 LOP3.LUT R0, R0, 0x1, RZ, 0xc0, !PT ;  /* 0x0000000100001812 */ /* 0x000fe400078ec0ff */
[----:B------:R-:W-:Y:S02]  /*59a0*/  CS2R R48, SRZ ;  /* 0x0000000000307805 */ /* 0x000fe4000001ff00 */
[----:B------:R-:W-:Y:S02]  /*59b0*/  SHF.L.U32 R3, R68, 0x1f, RZ ;  /* 0x0000001f44037819 */ /* 0x000fe400000006ff */
[----:B------:R-:W-:Y:S02]  /*59c0*/  CS2R R42, SRZ ;  /* 0x00000000002a7805 */ /* 0x000fe4000001ff00 */
[----:B------:R-:W-:Y:S02]  /*59d0*/  ISETP.NE.U32.OR P5, PT, R0, 0x1, !P1 ;  /* 0x000000010000780c */ /* 0x000fe40004fa5470 */
[----:B------:R-:W-:Y:S02]  /*59e0*/  CS2R R40, SRZ ;  /* 0x0000000000287805 */ /* 0x000fe4000001ff00 */
[----:B------:R-:W-:Y:S02]  /*59f0*/  PLOP3.LUT P2, PT, PT, PT, UP1, 0x80, 0x8 ;  /* 0x000000000008781c */ /* 0x000fe40003f4f018 */
[----:B------:R-:W-:Y:S02]  /*5a00*/  LEA.HI R34, R31, R31, RZ, 0x1 ;  /* 0x0000001f1f227211 */ /* 0x000fe400078f08ff */
[----:B------:R-:W-:Y:S02]  /*5a10*/  LOP3.LUT P4, R72, R60, 0xff, RZ, 0xc0, !PT ;  /* 0x000000ff3c487812 */ /* 0x000fe4000788c0ff */
[----:B------:R-:W-:Y:S02]  /*5a20*/  SEL R4, RZ, 0xffffffff, P3 ;  /* 0xffffffffff047807 */ /* 0x000fe40001800000 */
[----:B------:R-:W-:Y:S02]  /*5a30*/  P2R R74, PR, RZ, 0x20 ;  /* 0x00000020ff4a7803 */ /* 0x000fe40000000000 */
[----:B------:R-:W-:Y:S03]  /*5a40*/  @P5 SHF.L.U32 R0, R45, 0x1f, RZ ;  /* 0x0000001f2d005819 */ /* 0x000fe600000006ff */
[----:B------:R-:W-:Y:S01]  /*5a50*/  @P2 SEL R4, R5, R4, !P4 ;  /* 0x0000000405042207 */ /* 0x000fe20006000000 */
[----:B------:R1:W3:Y:S03]  /*5a60*/  @P5 SYNCS.PHASECHK.TRANS64.TRYWAIT P1, [R2+URZ+0x50], R0 ;  /* 0x00005000020055a7 */ /* 0x0002e600080211ff */
[----:B------:R-:W-:Y:S04]  /*5a70*/  LOP3.LUT R4, R4, 0x1, RZ, 0xc0, !PT ;  /* 0x0000000104047812 */ /* 0x000fe800078ec0ff */
[----:B------:R-:W-:Y:S04]  /*5a80*/  ISETP.NE.U32.AND P2, PT, R4, 0x1, PT ;  /* 0x000000010400780c */ /* 0x000fe80003f45070 */
[----:B------:R-:W-:Y:S01]  /*5a90*/  P2R R76, PR, RZ, 0x4 ;  /* 0x00000004ff4c7803 */ /* 0x000fe20000000000 */
[----:B------:R4:W2:Y:S01]  /*5aa0*/  SYNCS.PHASECHK.TRANS64.TRYWAIT P0, [R44+URZ+0xb0], R3 ;  /* 0x0000b0032c0075a7 */ /* 0x0008a200080011ff */
[C---:B-1----:R-:W-:Y:S01]  /*5ab0*/  IMAD.SHL.U32 R0, R34.reuse, 0x20, RZ ;  /* 0x0000002022007824 */ /* 0x042fe200078e00ff */
[----:B------:R-:W-:Y:S04]  /*5ac0*/  LOP3.LUT R34, R34, 0xffe, RZ, 0xc0, !PT ;  /* 0x00000ffe22227812 */ /* 0x000fe800078ec0ff */
[----:B------:R-:W-:Y:S01]  /*5ad0*/  LOP3.LUT R0, R0, 0xffffffc0, RZ, 0xc0, !PT ;  /* 0xffffffc000007812 */ /* 0x000fe200078ec0ff */
[----:B------:R-:W-:Y:S04]  /*5ae0*/  IMAD.IADD R34, R31, 0x1, -R34 ;  /* 0x000000011f227824 */ /* 0x000fe800078e0a22 */
[----:B------:R-:W-:Y:S04]  /*5af0*/  IMAD.IADD R0, R32, 0x1, R0 ;  /* 0x0000000120007824 */ /* 0x000fe800078e0200 */
[----:B------:R-:W-:Y:S01]  /*5b00*/  IMAD R34, R34, 0x100000, R0 ;  /* 0x0010000022227824 */ /* 0x000fe200078e0200 */
[----:B---3--:R-:W-:Y:S01]  /*5b10*/  @P5 SEL R47, RZ, 0x1, !P1 ;  /* 0x00000001ff2f5807 */ /* 0x008fe20004800000 */
[----:B----4-:R-:W-:Y:S06]  /*5b20*/  @!P5 BRA `(.L_x_88) ;  /* 0x000000000068d947 */ /* 0x010fec0003800000 */
[----:B------:R-:W-:Y:S01]  /*5b30*/  HFMA2 R43, -RZ, RZ, 0, 0 ;  /* 0x00000000ff2b7431 */ /* 0x000fe200000001ff */
[----:B------:R-:W-:Y:S01]  /*5b40*/  ISETP.NE.AND P1, PT, R47, RZ, PT ;  /* 0x000000ff2f00720c */ /* 0x000fe20003f25270 */
[----:B------:R-:W-:Y:S01]  /*5b50*/  IMAD.U32 R0, RZ, RZ, UR56 ;  /* 0x00000038ff007e24 */ /* 0x000fe2000f8e00ff */
[----:B------:R-:W-:Y:S11]  /*5b60*/  BSSY B0, `(.L_x_89) ;  /* 0x0000005000007945 */ /* 0x000ff60003800000 */
[----:B------:R-:W-:Y:S05]  /*5b70*/  @P1 BRA `(.L_x_90) ;  /* 0x00000000000c1947 */ /* 0x000fea0003800000 */
[----:B------:R-:W-:Y:S04]  /*5b80*/  SHF.L.U32 R4, R45, 0x1f, RZ ;  /* 0x0000001f2d047819 */ /* 0x000fe800000006ff */
[----:B------:R-:W1:Y:S02]  /*5b90*/  SYNCS.PHASECHK.TRANS64.TRYWAIT P1, [R2+URZ+0x50], R4 ;  /* 0x00005004020075a7 */ /* 0x000e6400080211ff */
[----:B-1----:R-:W-:Y:S05]  /*5ba0*/  @!P1 BRA `(.L_x_91) ;  /* 0x0000001c00b49947 */ /* 0x002fea0003800000 */
.L_x_90:
[----:B------:R-:W-:Y:S05]  /*5bb0*/  BSYNC B0 ;  /* 0x0000000000007941 */ /* 0x000fea0003800000 */
.L_x_89:
[----:B------:R-:W-:Y:S01]  /*5bc0*/  ISETP.NE.AND P1, PT, R76, RZ, PT ;  /* 0x000000ff4c00720c */ /* 0x000fe20003f25270 */
[----:B------:R-:W-:Y:S01]  /*5bd0*/  IMAD.MOV.U32 R42, RZ, RZ, RZ ;  /* 0x000000ffff2a7224 */ /* 0x000fe200078e00ff */
[----:B------:R-:W-:Y:S02]  /*5be0*/  CS2R R40, SRZ ;  /* 0x0000000000287805 */ /* 0x000fe4000001ff00 */
[----:B------:R-:W-:Y:S02]  /*5bf0*/  CS2R R50, SRZ ;  /* 0x0000000000327805 */ /* 0x000fe4000001ff00 */
[----:B------:R-:W-:Y:S07]  /*5c00*/  CS2R R48, SRZ ;  /* 0x0000000000307805 */ /* 0x000fee000001ff00 */
[----:B-1----:R-:W-:Y:S01]  /*5c10*/  @P1 IMAD R2, R0, 0x800, R64 ;  /* 0x0000080000021824 */ /* 0x002fe200078e0240 */
[----:B------:R-:W-:Y:S05]  /*5c20*/  @P1 WARPSYNC.ALL ;  /* 0x0000000000001948 */ /* 0x000fea0003800000 */
[----:B------:R-:W-:Y:S01]  /*5c30*/  @P1 LEA R2, R2, UR48, 0x1 ;  /* 0x0000003002021c11 */ /* 0x000fe2000f8e08ff */
[----:B------:R-:W-:Y:S04]  /*5c40*/  UIADD3 UR5, UPT, UPT, UR56, 0x1, URZ ;  /* 0x0000000138057890 */ /* 0x000fe8000fffe0ff */
[----:B------:R1:W3:Y:S01]  /*5c50*/  @P1 LDSM.16.M88.4 R40, [R2+0x200] ;  /* 0x000200000228183b */ /* 0x0002e20000000200 */
[----:B------:R-:W-:Y:S01]  /*5c60*/  UISETP.NE.AND UP0, UPT, UR5, 0x3, UPT ;  /* 0x000000030500788c */ /* 0x000fe2000bf05270 */
[----:B------:R-:W-:Y:S03]  /*5c70*/  @P1 IMAD R0, R69, 0x2, R2 ;  /* 0x0000000245001824 */ /* 0x000fe600078e0202 */
[----:B------:R-:W-:Y:S02]  /*5c80*/  USEL UR4, URZ, 0x1, UP0 ;  /* 0x00000001ff047887 */ /* 0x000fe40008000000 */
[----:B------:R1:W4:Y:S01]  /*5c90*/  @P1 LDSM.16.M88.4 R48, [R0+0x200] ;  /* 0x000200000030183b */ /* 0x0003220000000200 */
[----:B------:R-:W-:Y:S03]  /*5ca0*/  USEL UR5, UR5, URZ, UP0 ;  /* 0x000000ff05057287 */ /* 0x000fe60008000000 */
[----:B------:R-:W-:Y:S03]  /*5cb0*/  LOP3.LUT R45, R45, UR4, RZ, 0x3c, !PT ;  /* 0x000000042d2d7c12 */ /* 0x000fe6000f8e3cff */
[----:B------:R-:W-:Y:S02]  /*5cc0*/  IMAD.U32 R46, RZ, RZ, UR5 ;  /* 0x00000005ff2e7e24 */ /* 0x000fe4000f8e00ff */
.L_x_88:
[----:B------:R-:W-:Y:S05]  /*5cd0*/  BSYNC B1 ;  /* 0x0000000000017941 */ /* 0x000fea0003800000 */
.L_x_87:
[----:B-1----:R-:W-:Y:S04]  /*5ce0*/  SHF.R.U32.HI R0, RZ, 0x15, R34 ;  /* 0x00000015ff007819 */ /* 0x002fe80000011622 */
[----:B------:R-:W-:Y:S01]  /*5cf0*/  LOP3.LUT P1, RZ, R0, 0x3, R65, 0x48, !PT ;  /* 0x0000000300ff7812 */ /* 0x000fe20007824841 */
[----:B------:R-:W-:Y:S01]  /*5d00*/  @!UPT UIADD3 URZ, UPT, UPT, URZ, URZ, URZ ;  /* 0x000000fffffff290 */ /* 0x000fe2000fffe0ff */
[----:B--2---:R-:W-:Y:S11]  /*5d10*/  @P0 BRA `(.L_x_92) ;  /* 0x0000000000080947 */ /* 0x004ff60003800000 */
[----:B------:R-:W1:Y:S02]  /*5d20*/  SYNCS.PHASECHK.TRANS64.TRYWAIT P0, [R44+URZ+0xb0], R3 ;  /* 0x0000b0032c0075a7 */ /* 0x000e6400080011ff */
[----:B-1----:R-:W-:Y:S05]  /*5d30*/  @!P0 BRA `(.L_x_93) ;  /* 0x0000001c00648947 */ /* 0x002fea0003800000 */
.L_x_92:
[----:B------:R-:W-:Y:S05]  /*5d40*/  @!P1 BRA `(.L_x_94) ;  /* 0x0000000000409947 */ /* 0x000fea0003800000 */
[----:B------:R-:W2:Y:S01]  /*5d50*/  LDCU.64 UR8, c[0x4][0x70] ;  /* 0x01000e00ff0877ac */ /* 0x000ea20008000a00 */
[----:B-1----:R-:W-:Y:S01]  /*5d60*/  MOV R3, 0x0 ;  /* 0x0000000000037802 */ /* 0x002fe20000000f00 */
[----:B------:R-:W-:Y:S02]  /*5d70*/  HFMA2 R12, -RZ, RZ, 0, 5.9604644775390625e-08 ;  /* 0x00000001ff0c7431 */ /* 0x000fe400000001ff */
[----:B------:R-:W-:Y:S02]  /*5d80*/  IMAD.MOV.U32 R8, RZ, RZ, 0x192 ;  /* 0x00000192ff087424 */ /* 0x000fe400078e00ff */
[----:B------:R-:W-:Y:S01]  /*5d90*/  IMAD.MOV.U32 R13, RZ, RZ, RZ ;  /* 0x000000ffff0d7224 */ /* 0x000fe200078e00ff */
[----:B------:R-:W1:Y:S01]  /*5da0*/  LDCU.64 UR6, c[0x4][0x78] ;  /* 0x01000f00ff0677ac */ /* 0x000e620008000a00 */
[----:B------:R-:W3:Y:S01]  /*5db0*/  LDC.64 R2, c[0x4][R3] ;  /* 0x0100000003027b82 */ /* 0x000ee20000000a00 */
[----:B------:R-:W5:Y:S01]  /*5dc0*/  LDCU.64 UR4, c[0x4][0x10] ;  /* 0x01000200ff0477ac */ /* 0x000f620008000a00 */
[----:B--2---:R-:W-:Y:S01]  /*5dd0*/  MOV R5, UR9 ;  /* 0x0000000900057c02 */ /* 0x004fe20008000f00 */
[----:B------:R-:W-:Y:S01]  /*5de0*/  IMAD.U32 R4, RZ, RZ, UR8 ;  /* 0x00000008ff047e24 */ /* 0x000fe2000f8e00ff */
[----:B-1----:R-:W-:Y:S01]  /*5df0*/  MOV R7, UR7 ;  /* 0x0000000700077c02 */ /* 0x002fe20008000f00 */
[----:B------:R-:W-:Y:S01]  /*5e00*/  IMAD.U32 R6, RZ, RZ, UR6 ;  /* 0x00000006ff067e24 */ /* 0x000fe2000f8e00ff */
[----:B-----5:R-:W-:Y:S01]  /*5e10*/  MOV R11, UR5 ;  /* 0x00000005000b7c02 */ /* 0x020fe20008000f00 */
[----:B------:R-:W-:Y:S02]  /*5e20*/  IMAD.U32 R10, RZ, RZ, UR4 ;  /* 0x00000004ff0a7e24 */ /* 0x000fe4000f8e00ff */
[----:B------:R-:W-:Y:S07]  /*5e30*/  LEPC R20, `(.L_x_94) ;  /* 0x000000001014794e */ /* 0x000fee0000000000 */
[----:B---34-:R-:W-:Y:S05]  /*5e40*/  CALL.ABS.NOINC R2 ;  /* 0x0000000002007343 */ /* 0x018fea0003c00000 */
.L_x_94:
[----:B------:R-:W-:Y:S05]  /*5e50*/  WARPSYNC.ALL ;  /* 0x0000000000007948 */ /* 0x000fea0003800000 */
[----:B------:R-:W-:Y:S01]  /*5e60*/  R2UR UR4, R34 ;  /* 0x00000000220472ca */ /* 0x000fe200000e0000 */
[----:B-1-3--:R-:W-:Y:S01]  /*5e70*/  HADD2.F32 R3, -RZ, R40.H0_H0 ;  /* 0x20000028ff037230 */ /* 0x00afe20000004100 */
[----:B------:R-:W-:Y:S01]  /*5e80*/  SHF.L.U32 R75, R69, 0x1, RZ ;  /* 0x00000001454b7819 */ /* 0x000fe200000006ff */
[----:B------:R-:W-:Y:S01]  /*5e90*/  HADD2.F32 R20, -RZ, R42.H0_H0 ;  /* 0x2000002aff147230 */ /* 0x000fe20000004100 */
[----:B------:R-:W-:Y:S01]  /*5ea0*/  ISETP.NE.AND P0, PT, R70, RZ, PT ;  /* 0x000000ff4600720c */ /* 0x000fe20003f05270 */
[----:B------:R-:W-:Y:S08]  /*5eb0*/  BSSY.RECONVERGENT B0, `(.L_x_95) ;  /* 0x000004d000007945 */ /* 0x000ff00003800200 */
[----:B------:R-:W1:Y:S02]  /*5ec0*/  LDTM.16dp256bit.x4 R4, tmem[UR4] ;  /* 0x00000004000479ee */ /* 0x000e640008120000 */
[C---:B-1----:R-:W-:Y:S01]  /*5ed0*/  FMUL R0, R33.reuse, R4 ;  /* 0x0000000421007220 */ /* 0x042fe20000400000 */
[----:B------:R-:W-:Y:S02]  /*5ee0*/  HADD2.F32 R4, -RZ, R40.H1_H1 ;  /* 0x30000028ff047230 */ /* 0x000fe40000004100 */
[----:B------:R-:W-:Y:S01]  /*5ef0*/  FMUL R2, R33, R5 ;  /* 0x0000000521027220 */ /* 0x000fe20000400000 */
[--C-:B------:R-:W-:Y:S02]  /*5f00*/  HADD2.F32 R5, -RZ, R41.reuse.H0_H0 ;  /* 0x20000029ff057230 */ /* 0x100fe40000004100 */
[----:B------:R-:W-:Y:S01]  /*5f10*/  FFMA R0, R35, R3, R0 ;  /* 0x0000000323007223 */ /* 0x000fe20000000000 */
[----:B------:R-:W-:Y:S01]  /*5f20*/  FMUL R3, R33, R6 ;  /* 0x0000000621037220 */ /* 0x000fe20000400000 */
[----:B------:R-:W-:Y:S02]  /*5f30*/  HADD2.F32 R6, -RZ, R41.H1_H1 ;  /* 0x30000029ff067230 */ /* 0x000fe40000004100 */
[----:B------:R-:W-:Y:S01]  /*5f40*/  FFMA R2, R35, R4, R2 ;  /* 0x0000000423027223 */ /* 0x000fe20000000002 */
[----:B------:R-:W-:Y:S01]  /*5f50*/  FMUL R7, R33, R7 ;  /* 0x0000000721077220 */ /* 0x000fe20000400000 */
[----:B------:R-:W-:Y:S01]  /*5f60*/  FFMA R3, R35, R5, R3 ;  /* 0x0000000523037223 */ /* 0x000fe20000000003 */
[C---:B------:R-:W-:Y:S01]  /*5f70*/  FMUL R4, R33.reuse, R8 ;  /* 0x0000000821047220 */ /* 0x040fe20000400000 */
[----:B------:R-:W-:Y:S01]  /*5f80*/  FMUL R5, R33, R9 ;  /* 0x0000000921057220 */ /* 0x000fe20000400000 */
[----:B------:R-:W-:Y:S01]  /*5f90*/  F2FP.F16.F32.PACK_AB R36, R2, R0 ;  /* 0x000000000224723e */ /* 0x000fe200000000ff */
[C---:B------:R-:W-:Y:S01]  /*5fa0*/  FFMA R7, R35.reuse, R6, R7 ;  /* 0x0000000623077223 */ /* 0x040fe20000000007 */
[----:B------:R-:W-:Y:S02]  /*5fb0*/  HADD2.F32 R0, -RZ, R42.H1_H1 ;  /* 0x3000002aff007230 */ /* 0x000fe40000004100 */
[----:B------:R-:W-:Y:S01]  /*5fc0*/  FFMA R4, R35, R20, R4 ;  /* 0x0000001423047223 */ /* 0x000fe20000000004 */
[--C-:B------:R-:W-:Y:S02]  /*5fd0*/  HADD2.F32 R2, -RZ, R43.reuse.H0_H0 ;  /* 0x2000002bff027230 */ /* 0x100fe40000004100 */
[----:B------:R-:W-:Y:S01]  /*5fe0*/  FMUL R6, R33, R10 ;  /* 0x0000000a21067220 */ /* 0x000fe20000400000 */
[----:B------:R-:W-:Y:S01]  /*5ff0*/  F2FP.F16.F32.PACK_AB R37, R7, R3 ;  /* 0x000000030725723e */ /* 0x000fe200000000ff */
[----:B------:R-:W-:Y:S02]  /*6000*/  HADD2.F32 R3, -RZ, R43.H1_H1 ;  /* 0x3000002bff037230 */ /* 0x000fe40000004100 */
[----:B------:R-:W-:Y:S01]  /*6010*/  FFMA R5, R35, R0, R5 ;  /* 0x0000000023057223 */ /* 0x000fe20000000005 */
[C---:B------:R-:W-:Y:S01]  /*6020*/  FMUL R11, R33.reuse, R11 ;  /* 0x0000000b210b7220 */ /* 0x040fe20000400000 */
[--C-:B----4-:R-:W-:Y:S02]  /*6030*/  HADD2.F32 R7, -RZ, R48.reuse.H0_H0 ;  /* 0x20000030ff077230 */ /* 0x110fe40000004100 */
[C---:B------:R-:W-:Y:S01]  /*6040*/  FMUL R8, R33.reuse, R12 ;  /* 0x0000000c21087220 */ /* 0x040fe20000400000 */
[----:B------:R-:W-:Y:S02]  /*6050*/  HADD2.F32 R0, -RZ, R48.H1_H1 ;  /* 0x30000030ff007230 */ /* 0x000fe40000004100 */
[----:B------:R-:W-:Y:S01]  /*6060*/  FMUL R9, R33, R13 ;  /* 0x0000000d21097220 */ /* 0x000fe20000400000 */
[C---:B------:R-:W-:Y:S01]  /*6070*/  FFMA R6, R35.reuse, R2, R6 ;  /* 0x0000000223067223 */ /* 0x040fe20000000006 */
[C---:B------:R-:W-:Y:S01]  /*6080*/  FFMA R11, R35.reuse, R3, R11 ;  /* 0x00000003230b7223 */ /* 0x040fe2000000000b */
[C---:B------:R-:W-:Y:S01]  /*6090*/  FFMA R8, R35.reuse, R7, R8 ;  /* 0x0000000723087223 */ /* 0x040fe20000000008 */
[----:B------:R-:W-:Y:S01]  /*60a0*/  FFMA R9, R35, R0, R9 ;  /* 0x0000000023097223 */ /* 0x000fe20000000009 */
[--C-:B------:R-:W-:Y:S02]  /*60b0*/  HADD2.F32 R2, -RZ, R49.reuse.H0_H0 ;  /* 0x20000031ff027230 */ /* 0x100fe40000004100 */
[C---:B------:R-:W-:Y:S01]  /*60c0*/  FMUL R10, R33.reuse, R14 ;  /* 0x0000000e210a7220 */ /* 0x040fe20000400000 */
[----:B------:R-:W-:Y:S02]  /*60d0*/  HADD2.F32 R0, -RZ, R49.H1_H1 ;  /* 0x30000031ff007230 */ /* 0x000fe40000004100 */
[----:B------:R-:W-:Y:S01]  /*60e0*/  FMUL R15, R33, R15 ;  /* 0x0000000f210f7220 */ /* 0x000fe20000400000 */
[----:B------:R-:W-:Y:S01]  /*60f0*/  F2FP.F16.F32.PACK_AB R38, R5, R4 ;  /* 0x000000040526723e */ /* 0x000fe200000000ff */
[----:B------:R-:W-:Y:S01]  /*6100*/  FFMA R10, R35, R2, R10 ;  /* 0x00000002230a7223 */ /* 0x000fe2000000000a */
[----:B------:R-:W-:Y:S01]  /*6110*/  FMUL R12, R33, R16 ;  /* 0x00000010210c7220 */ /* 0x000fe20000400000 */
[----:B------:R-:W-:Y:S01]  /*6120*/  FFMA R15, R35, R0, R15 ;  /* 0x00000000230f7223 */ /* 0x000fe2000000000f */
[--C-:B------:R-:W-:Y:S01]  /*6130*/  HADD2.F32 R0, -RZ, R50.reuse.H0_H0 ;  /* 0x20000032ff007230 */ /* 0x100fe20000004100 */
[----:B------:R-:W-:Y:S01]  /*6140*/  MOV R5, UR56 ;  /* 0x0000003800057c02 */ /* 0x000fe20008000f00 */
[----:B------:R-:W-:Y:S02]  /*6150*/  HADD2.F32 R2, -RZ, R50.H1_H1 ;  /* 0x30000032ff027230 */ /* 0x000fe40000004100 */
[C---:B------:R-:W-:Y:S01]  /*6160*/  FMUL R13, R33.reuse, R17 ;  /* 0x00000011210d7220 */ /* 0x040fe20000400000 */
[--C-:B------:R-:W-:Y:S02]  /*6170*/  HADD2.F32 R3, -RZ, R51.reuse.H0_H0 ;  /* 0x20000033ff037230 */ /* 0x100fe40000004100 */
[C---:B------:R-:W-:Y:S01]  /*6180*/  FMUL R14, R33.reuse, R18 ;  /* 0x00000012210e7220 */ /* 0x040fe20000400000 */
[----:B------:R-:W-:Y:S02]  /*6190*/  HADD2.F32 R4, -RZ, R51.H1_H1 ;  /* 0x30000033ff047230 */ /* 0x000fe40000004100 */
[----:B------:R-:W-:Y:S01]  /*61a0*/  FMUL R19, R33, R19 ;  /* 0x0000001321137220 */ /* 0x000fe20000400000 */
[----:B------:R-:W-:Y:S01]  /*61b0*/  FFMA R12, R35, R0, R12 ;  /* 0x00000000230c7223 */ /* 0x000fe2000000000c */
[----:B------:R-:W-:Y:S01]  /*61c0*/  LEA R5, R5, R64, 0xb ;  /* 0x0000004005057211 */ /* 0x000fe200078e58ff */
[C---:B------:R-:W-:Y:S01]  /*61d0*/  FFMA R13, R35.reuse, R2, R13 ;  /* 0x00000002230d7223 */ /* 0x040fe2000000000d */
[C---:B------:R-:W-:Y:S01]  /*61e0*/  FFMA R14, R35.reuse, R3, R14 ;  /* 0x00000003230e7223 */ /* 0x040fe2000000000e */
[----:B------:R-:W-:Y:S01]  /*61f0*/  FFMA R19, R35, R4, R19 ;  /* 0x0000000423137223 */ /* 0x000fe20000000013 */
[----:B------:R-:W-:Y:S02]  /*6200*/  F2FP.F16.F32.PACK_AB R39, R11, R6 ;  /* 0x000000060b27723e */ /* 0x000fe400000000ff */
[----:B------:R-:W-:Y:S02]  /*6210*/  LEA R5, R5, UR48, 0x1 ;  /* 0x0000003005057c11 */ /* 0x000fe4000f8e08ff */
[----:B------:R-:W-:Y:S02]  /*6220*/  F2FP.F16.F32.PACK_AB R8, R9, R8 ;  /* 0x000000080908723e */ /* 0x000fe400000000ff */
[----:B------:R-:W-:Y:S01]  /*6230*/  F2FP.F16.F32.PACK_AB R9, R15, R10 ;  /* 0x0000000a0f09723e */ /* 0x000fe200000000ff */
[----:B------:R1:W-:Y:S01]  /*6240*/  STSM.16.M88.4 [R5+0x200], R36 ;  /* 0x0002002405007844 */ /* 0x0003e20000000200 */
[----:B------:R-:W-:Y:S02]  /*6250*/  F2FP.F16.F32.PACK_AB R10, R13, R12 ;  /* 0x0000000c0d0a723e */ /* 0x000fe400000000ff */
[----:B------:R-:W-:Y:S02]  /*6260*/  F2FP.F16.F32.PACK_AB R11, R19, R14 ;  /* 0x0000000e130b723e */ /* 0x000fe400000000ff */
[----:B------:R-:W-:Y:S05]  /*6270*/  IADD3 R0, PT, PT, R75, 0x200, R5 ;  /* 0x000002004b007810 */ /* 0x000fea0007ffe005 */
[----:B------:R1:W-:Y:S01]  /*6280*/  STSM.16.M88.4 [R0], R8 ;  /* 0x0000000800007844 */ /* 0x0003e20000000200 */
[----:B------:R-:W-:Y:S01]  /*6290*/  @!PT LDS RZ, [RZ] ;  /* 0x00000000fffff984 */ /* 0x000fe20000000800 */
[----:B------:R-:W-:Y:S01]  /*62a0*/  @!PT LDS RZ, [RZ] ;  /* 0x00000000fffff984 */ /* 0x000fe20000000800 */
[----:B------:R-:W-:Y:S01]  /*62b0*/  @!PT LDS RZ, [RZ] ;  /* 0x00000000fffff984 */ /* 0x000fe20000000800 */
[----:B------:R-:W-:Y:S01]  /*62c0*/  @!PT LDS RZ, [RZ] ;  /* 0x00000000fffff984 */ /* 0x000fe20000000800 */
[----:B------:R2:W-:Y:S07]  /*62d0*/  MEMBAR.ALL.CTA ;  /* 0x0000000000007992 */ /* 0x0005ee0000008000 */
[----:B--2---:R-:W2:Y:S02]  /*62e0*/  FENCE.VIEW.ASYNC.S ;  /* 0x00000000000073c6 */ /* 0x004ea40000000000 */
[----:B--2---:R-:W-:Y:S06]  /*62f0*/  BAR.SYNC.DEFER_BLOCKING 0x1, 0x80 ;  /* 0x0042000000007b1d */ /* 0x004fec0000010000 */
[----:B------:R-:W-:Y:S05]  /*6300*/  @P0 BRA `(.L_x_96) ;  /* 0x00000000001c0947 */ /* 0x000fea0003800000 */
[----:B------:R-:W-:Y:S02]  /*6310*/  UIADD3 UR6, UP0, UPT, UR54, 0x680, URZ ;  /* 0x0000068036067890 */ /* 0x000fe4000ff1e0ff */
[----:B------:R-:W-:Y:S02]  /*6320*/  ULEA UR4, UR56, UR48, 0xc ;  /* 0x0000003038047291 */ /* 0x000fe4000f8e60ff */
[----:B------:R-:W-:Y:S02]  /*6330*/  UIADD3.X UR7, UPT, UPT, URZ, UR55, URZ, UP0, !UPT ;  /* 0x00000037ff077290 */ /* 0x000fe400087fe4ff */
[----:B------:R-:W-:Y:S01]  /*6340*/  UIADD3 UR40, UPT, UPT, UR4, 0x200, URZ ;  /* 0x0000020004287890 */ /* 0x000fe2000fffe0ff */
[----:B------:R-:W-:Y:S08]  /*6350*/  UMOV UR43, UR36 ;  /* 0x00000024002b7c82 */ /* 0x000ff00008000000 */
[----:B------:R2:W-:Y:S02]  /*6360*/  UTMASTG.3D [UR40], [UR6] ;  /* 0x00000028060073b5 */ /* 0x0005e40008010000 */
[----:B--2---:R0:W-:Y:S02]  /*6370*/  UTMACMDFLUSH ;  /* 0x00000000000079b7 */ /* 0x0041e40000000000 */
.L_x_96:
[----:B------:R-:W-:Y:S05]  /*6380*/  BSYNC.RECONVERGENT B0 ;  /* 0x0000000000007941 */ /* 0x000fea0003800200 */
.L_x_95:
[----:B------:R-:W-:Y:S01]  /*6390*/  UIADD3 UR40, UPT, UPT, UR56, 0x1, URZ ;  /* 0x0000000138287890 */ /* 0x000fe2000fffe0ff */
[----:B------:R-:W-:Y:S03]  /*63a0*/  BSSY.RECONVERGENT B0, `(.L_x_97) ;  /* 0x0000005000007945 */ /* 0x000fe60003800200 */
[----:B------:R-:W-:Y:S04]  /*63b0*/  UISETP.NE.AND UP0, UPT, UR40, 0x3, UPT ;  /* 0x000000032800788c */ /* 0x000fe8000bf05270 */
[----:B------:R-:W-:Y:S01]  /*63c0*/  USEL UR43, UR40, URZ, UP0 ;  /* 0x000000ff282b7287 */ /* 0x000fe20008000000 */
[----:B------:R-:W-:Y:S11]  /*63d0*/  @P0 BRA `(.L_x_98) ;  /* 0x0000000000040947 */ /* 0x000ff60003800000 */
[----:B------:R-:W-:Y:S04]  /*63e0*/  DEPBAR.LE SB0, 0x1 ;  /* 0x000080400000791a */ /* 0x000fe80000000000 */
.L_x_98:
[----:B------:R-:W-:Y:S05]  /*63f0*/  BSYNC.RECONVERGENT B0 ;  /* 0x0000000000007941 */ /* 0x000fea0003800200 */
.L_x_97:
[----:B------:R-:W-:Y:S01]  /*6400*/  BAR.SYNC.DEFER_BLOCKING 0x1, 0x80 ;  /* 0x0042000000007b1d */ /* 0x000fe20000010000 */
[----:B------:R-:W-:Y:S01]  /*6410*/  ISETP.NE.AND P1, PT, R74, RZ, PT ;  /* 0x000000ff4a00720c */ /* 0x000fe20003f25270 */
[----:B------:R-:W-:Y:S01]  /*6420*/  UISETP.NE.AND UP0, UPT, UR50, URZ, UPT ;  /* 0x000000ff3200728c */ /* 0x000fe2000bf05270 */
[----:B------:R-:W-:Y:S11]  /*6430*/  LEA R2, R46, UR48, 0x3 ;  /* 0x000000302e027c11 */ /* 0x000ff6000f8e18ff */
[----:B------:R-:W-:Y:S01]  /*6440*/  @P1 SHF.L.U32 R3, R45, 0x1f, RZ ;  /* 0x0000001f2d031819 */ /* 0x000fe200000006ff */
[----:B------:R-:W-:Y:S06]  /*6450*/  BRA.U !UP0, `(.L_x_99) ;  /* 0x0000000108247547 */ /* 0x000fec000b800000 */
[----:B------:R-:W-:Y:S01]  /*6460*/  IMAD.U32 R4, RZ, RZ, UR49 ;  /* 0x00000031ff047e24 */ /* 0x000fe2000f8e00ff */
[----:B-1----:R-:W-:Y:S01]  /*6470*/  MOV R0, UR37 ;  /* 0x0000002500007c02 */ /* 0x002fe20008000f00 */
[----:B------:R-:W-:Y:S03]  /*6480*/  UIADD3 UR49, UPT, UPT, UR49, 0x1, URZ ;  /* 0x0000000131317890 */ /* 0x000fe6000fffe0ff */
[----:B------:R-:W-:Y:S01]  /*6490*/  @P1 LEA R4, R4, UR48, 0x3 ;  /* 0x0000003004041c11 */ /* 0x000fe2000f8e18ff */
[----:B------:R-:W-:Y:S04]  /*64a0*/  UISETP.NE.AND UP0, UPT, UR49, 0x3, UPT ;  /* 0x000000033100788c */ /* 0x000fe8000bf05270 */
[----:B------:R-:W-:Y:S01]  /*64b0*/  @P1 VIADD R4, R4, 0x68 ;  /* 0x0000006804041836 */ /* 0x000fe20000000000 */
[----:B------:R-:W-:Y:S04]  /*64c0*/  USEL UR49, UR49, URZ, UP0 ;  /* 0x000000ff31317287 */ /* 0x000fe80008000000 */
[----:B------:R-:W-:Y:S04]  /*64d0*/  @P1 PRMT R0, R0, 0x654, R4 ;  /* 0x0000065400001816 */ /* 0x000fe80000000004 */
[----:B------:R2:W-:Y:S04]  /*64e0*/  @P1 SYNCS.ARRIVE.TRANS64.RED.A1T0 RZ, [R0+URZ], RZ ;  /* 0x000000ff00ff19a7 */ /* 0x0005e800081004ff */
.L_x_99:
[----:B------:R-:W3:Y:S01]  /*64f0*/  @P1 SYNCS.PHASECHK.TRANS64.TRYWAIT P0, [R2+URZ+0x50], R3 ;  /* 0x00005003020015a7 */ /* 0x000ee200080011ff */
[----:B------:R-:W-:Y:S01]  /*6500*/  BSSY B1, `(.L_x_100) ;  /* 0x0000013000017945 */ /* 0x000fe20003800000 */
[----:B---3--:R-:W-:Y:S03]  /*6510*/  @P1 SEL R47, RZ, 0x1, !P0 ;  /* 0x00000001ff2f1807 */ /* 0x008fe60004000000 */
[----:B------:R-:W-:Y:S05]  /*6520*/  @!P1 BRA `(.L_x_101) ;  /* 0x0000000000409947 */ /* 0x000fea0003800000 */
[----:B------:R-:W-:Y:S01]  /*6530*/  ISETP.NE.AND P1, PT, R76, RZ, PT ;  /* 0x000000ff4c00720c */ /* 0x000fe20003f25270 */
[----:B------:R-:W-:Y:S01]  /*6540*/  BSSY B0, `(.L_x_102) ;  /* 0x0000009000007945 */ /* 0x000fe20003800000 */
[----:B------:R-:W-:Y:S11]  /*6550*/  ISETP.NE.AND P0, PT, R47, RZ, PT ;  /* 0x000000ff2f00720c */ /* 0x000ff60003f05270 */
[----:B------:R-:W-:Y:S05]  /*6560*/  @P1 IMAD R3, R46, 0x800, R64 ;  /* 0x000008002e031824 */ /* 0x000fea00078e0240 */
[----:B------:R-:W-:Y:S05]  /*6570*/  @P1 LEA R3, R3, UR48, 0x1 ;  /* 0x0000003003031c11 */ /* 0x000fea000f8e08ff */
[----:B-12---:R-:W-:Y:S01]  /*6580*/  @P1 IMAD.IADD R0, R75, 0x1, R3 ;  /* 0x000000014b001824 */ /* 0x006fe200078e0203 */
[----:B------:R-:W-:Y:S06]  /*6590*/  @P0 BRA `(.L_x_103) ;  /* 0x00000000000c0947 */ /* 0x000fec0003800000 */
[----:B------:R-:W-:Y:S04]  /*65a0*/  SHF.L.U32 R45, R45, 0x1f, RZ ;  /* 0x0000001f2d2d7819 */ /* 0x000fe800000006ff */
[----:B------:R-:W1:Y:S02]  /*65b0*/  SYNCS.PHASECHK.TRANS64.TRYWAIT P0, [R2+URZ+0x50], R45 ;  /* 0x0000502d020075a7 */ /* 0x000e6400080011ff */
[----:B-1----:R-:W-:Y:S05]  /*65c0*/  @!P0 BRA `(.L_x_104) ;  /* 0x0000001400548947 */ /* 0x002fea0003800000 */
.L_x_103:
[----:B------:R-:W-:Y:S05]  /*65d0*/  BSYNC B0 ;  /* 0x0000000000007941 */ /* 0x000fea0003800000 */
.L_x_102:
[----:B------:R-:W-:Y:S11]  /*65e0*/  ISETP.NE.AND P0, PT, R76, RZ, PT ;  /* 0x000000ff4c00720c */ /* 0x000ff60003f05270 */
[----:B------:R-:W-:Y:S02]  /*65f0*/  @!UPT UIADD3 URZ, UPT, UPT, URZ, URZ, URZ ;  /* 0x000000fffffff290 */ /* 0x000fe4000fffe0ff */
[----:B------:R-:W-:Y:S05]  /*6600*/  @P0 WARPSYNC.ALL ;  /* 0x0000000000000948 */ /* 0x000fea0003800000 */
[----:B------:R3:W4:Y:S04]  /*6610*/  @P0 LDSM.16.M88.4 R40, [R3+0x200] ;  /* 0x000200000328083b */ /* 0x0007280000000200 */
[----:B------:R3:W2:Y:S02]  /*6620*/  @P0 LDSM.16.M88.4 R48, [R0+0x200] ;  /* 0x000200000030083b */ /* 0x0006a40000000200 */
.L_x_101:
[----:B------:R-:W-:Y:S05]  /*6630*/  BSYNC B1 ;  /* 0x0000000000017941 */ /* 0x000fea0003800000 */
.L_x_100:
[----:B-123--:R-:W-:Y:S05]  /*6640*/  VIADD R0, R34, 0x20 ;  /* 0x0000002022007836 */ /* 0x00efea0000000000 */
[----:B------:R-:W-:Y:S04]  /*6650*/  SHF.R.U32.HI R0, RZ, 0x15, R0 ;  /* 0x00000015ff007819 */ /* 0x000fe80000011600 */
[----:B------:R-:W-:Y:S11]  /*6660*/  LOP3.LUT P0, RZ, R0, 0x3, R65, 0x48, !PT ;  /* 0x0000000300ff7812 */ /* 0x000ff60007804841 */
[----:B------:R-:W-:Y:S02]  /*6670*/  @!UPT UIADD3 URZ, UPT, UPT, URZ, URZ, URZ ;  /* 0x000000fffffff290 */ /* 0x000fe4000fffe0ff */
[----:B------:R-:W-:Y:S05]  /*6680*/  @!P0 BRA `(.L_x_105) ;  /* 0x0000000000408947 */ /* 0x000fea0003800000 */
[----:B------:R-:W1:Y:S01]  /*6690*/  LDCU.64 UR8, c[0x4][0x70] ;  /* 0x01000e00ff0877ac */ /* 0x000e620008000a00 */
[----:B------:R-:W-:Y:S01]  /*66a0*/  MOV R3, 0x0 ;  /* 0x0000000000037802 */ /* 0x000fe20000000f00 */
[----:B------:R-:W-:Y:S02]  /*66b0*/  HFMA2 R12, -RZ, RZ, 0, 5.9604644775390625e-08 ;  /* 0x00000001ff0c7431 */ /* 0x000fe400000001ff */
[----:B------:R-:W-:Y:S02]  /*66c0*/  IMAD.MOV.U32 R8, RZ, RZ, 0x192 ;  /* 0x00000192ff087424 */ /* 0x000fe400078e00ff */
[----:B------:R-:W-:Y:S01]  /*66d0*/  IMAD.MOV.U32 R13, RZ, RZ, RZ ;  /* 0x000000ffff0d7224 */ /* 0x000fe200078e00ff */
[----:B------:R-:W2:Y:S01]  /*66e0*/  LDCU.64 UR6, c[0x4][0x78] ;  /* 0x01000f00ff0677ac */ /* 0x000ea20008000a00 */
[----:B------:R-:W3:Y:S01]  /*66f0*/  LDC.64 R2, c[0x4][R3] ;  /* 0x0100000003027b82 */ /* 0x000ee20000000a00 */
[----:B------:R-:W5:Y:S01]  /*6700*/  LDCU.64 UR4, c[0x4][0x10] ;  /* 0x01000200ff0477ac */ /* 0x000f620008000a00 */
[----:B-1----:R-:W-:Y:S01]  /*6710*/  MOV R5, UR9 ;  /* 0x0000000900057c02 */ /* 0x002fe20008000f00 */
[----:B------:R-:W-:Y:S01]  /*6720*/  IMAD.U32 R4, RZ, RZ, UR8 ;  /* 0x00000008ff047e24 */ /* 0x000fe2000f8e00ff */
[----:B--2---:R-:W-:Y:S01]  /*6730*/  MOV R7, UR7 ;  /* 0x0000000700077c02 */ /* 0x004fe20008000f00 */
[----:B------:R-:W-:Y:S01]  /*6740*/  IMAD.U32 R6, RZ, RZ, UR6 ;  /* 0x00000006ff067e24 */ /* 0x000fe2000f8e00ff */
[----:B-----5:R-:W-:Y:S01]  /*6750*/  MOV R11, UR5 ;  /* 0x00000005000b7c02 */ /* 0x020fe20008000f00 */
[----:B------:R-:W-:Y:S02]  /*6760*/  IMAD.U32 R10, RZ, RZ, UR4 ;  /* 0x00000004ff0a7e24 */ /* 0x000fe4000f8e00ff */
[----:B------:R-:W-:Y:S07]  /*6770*/  LEPC R20, `(.L_x_105) ;  /* 0x000000001014794e */ /* 0x000fee0000000000 */
[----:B---34-:R-:W-:Y:S05]  /*6780*/  CALL.ABS.NOINC R2 ;  /* 0x0000000002007343 */ /* 0x018fea0003c00000 */
.L_x_105:
[----:B------:R-:W-:Y:S01]  /*6790*/  ISETP.NE.AND P0, PT, R70, RZ, PT ;  /* 0x000000ff4600720c */ /* 0x000fe20003f05270 */
[----:B------:R-:W-:Y:S05]  /*67a0*/  WARPSYNC.ALL ;  /* 0x0000000000007948 */ /* 0x000fea0003800000 */
[----:B------:R-:W-:Y:S01]  /*67b0*/  R2UR UR4, R34 ;  /* 0x00000000220472ca */ /* 0x000fe200000e0000 */
[--C-:B----4-:R-:W-:Y:S01]  /*67c0*/  HADD2.F32 R20, -RZ, R40.reuse.H0_H0 ;  /* 0x20000028ff147230 */ /* 0x110fe20000004100 */
[----:B------:R-:W-:Y:S01]  /*67d0*/  R2UR UR5, R44 ;  /* 0x000000002c0572ca */ /* 0x000fe200000e0000 */
[----:B------:R-:W-:Y:S01]  /*67e0*/  HADD2.F32 R21, -RZ, R40.H1_H1 ;  /* 0x30000028ff157230 */ /* 0x000fe20000004100 */
[----:B------:R-:W-:Y:S01]  /*67f0*/  BSSY.RECONVERGENT B0, `(.L_x_106) ;  /* 0x0000053000007945 */ /* 0x000fe20003800200 */
[--C-:B------:R-:W-:Y:S02]  /*6800*/  HADD2.F32 R34, -RZ, R41.reuse.H0_H0 ;  /* 0x20000029ff227230 */ /* 0x100fe40000004100 */
[----:B------:R-:W-:Y:S02]  /*6810*/  HADD2.F32 R36, -RZ, R41.H1_H1 ;  /* 0x30000029ff247230 */ /* 0x000fe40000004100 */
[--C-:B------:R-:W-:Y:S02]  /*6820*/  HADD2.F32 R37, -RZ, R42.reuse.H0_H0 ;  /* 0x2000002aff257230 */ /* 0x100fe40000004100 */
[----:B------:R-:W-:Y:S02]  /*6830*/  HADD2.F32 R38, -RZ, R42.H1_H1 ;  /* 0x3000002aff267230 */ /* 0x000fe40000004100 */
[----:B------:R-:W1:Y:S01]  /*6840*/  LDTM.16dp256bit.x4 R4, tmem[UR4+0x20] ;  /* 0x00002004000479ee */ /* 0x000e620008120000 */
[----:B------:R-:W-:Y:S01]  /*6850*/  NOP ;  /* 0x0000000000007918 */ /* 0x000fe20000000000 */
[----:B------:R-:W-:Y:S01]  /*6860*/  UIADD3 UR5, UPT, UPT, UR5, 0xd0, URZ ;  /* 0x000000d005057890 */ /* 0x000fe2000fffe0ff */
[--C-:B------:R-:W-:Y:S02]  /*6870*/  HADD2.F32 R39, -RZ, R43.reuse.H0_H0 ;  /* 0x2000002bff277230 */ /* 0x100fe40000004100 */
[----:B------:R-:W-:Y:S01]  /*6880*/  HADD2.F32 R40, -RZ, R43.H1_H1 ;  /* 0x3000002bff287230 */ /* 0x000fe20000004100 */
[----:B------:R-:W-:Y:S01]  /*6890*/  UPRMT UR5, UR37, 0x654, UR5 ;  /* 0x0000065425057896 */ /* 0x000fe20008000005 */
[--C-:B------:R-:W-:Y:S02]  /*68a0*/  HADD2.F32 R41, -RZ, R48.reuse.H0_H0 ;  /* 0x20000030ff297230 */ /* 0x100fe40000004100 */
[----:B------:R-:W-:Y:S02]  /*68b0*/  HADD2.F32 R42, -RZ, R48.H1_H1 ;  /* 0x30000030ff2a7230 */ /* 0x000fe40000004100 */
[--C-:B------:R-:W-:Y:S02]  /*68c0*/  HADD2.F32 R43, -RZ, R49.reuse.H0_H0 ;  /* 0x20000031ff2b7230 */ /* 0x100fe40000004100 */
[----:B------:R-:W-:Y:S02]  /*68d0*/  HADD2.F32 R44, -RZ, R49.H1_H1 ;  /* 0x30000031ff2c7230 */ /* 0x000fe40000004100 */
[----:B-1----:R-:W-:Y:S01]  /*68e0*/  SYNCS.ARRIVE.TRANS64.RED.A1T0 RZ, [UR5], RZ ;  /* 0x000000ffffff79a7 */ /* 0x002fe20008100405 */
[--C-:B------:R-:W-:Y:S02]  /*68f0*/  HADD2.F32 R45, -RZ, R50.reuse.H0_H0 ;  /* 0x20000032ff2d7230 */ /* 0x100fe40000004100 */
[----:B------:R-:W-:Y:S02]  /*6900*/  HADD2.F32 R46, -RZ, R50.H1_H1 ;  /* 0x30000032ff2e7230 */ /* 0x000fe40000004100 */
[--C-:B------:R-:W-:Y:S02]  /*6910*/  HADD2.F32 R47, -RZ, R51.reuse.H0_H0 ;  /* 0x20000033ff2f7230 */ /* 0x100fe40000004100 */
[----:B------:R-:W-:Y:S02]  /*6920*/  HADD2.F32 R48, -RZ, R51.H1_H1 ;  /* 0x30000033ff307230 */ /* 0x000fe40000004100 */
[C---:B------:R-:W-:Y:S01]  /*6930*/  FMUL R4, R33.reuse, R4 ;  /* 0x0000000421047220 */ /* 0x040fe20000400000 */
[C---:B------:R-:W-:Y:S01]  /*6940*/  FMUL R5, R33.reuse, R5 ;  /* 0x0000000521057220 */ /* 0x040fe20000400000 */
[C---:B------:R-:W-:Y:S01]  /*6950*/  FMUL R6, R33.reuse, R6 ;  /* 0x0000000621067220 */ /* 0x040fe20000400000 */
[----:B------:R-:W-:Y:S01]  /*6960*/  FMUL R7, R33, R7 ;  /* 0x0000000721077220 */ /* 0x000fe20000400000 */
[C---:B------:R-:W-:Y:S01]  /*6970*/  FFMA R4, R35.reuse, R20, R4 ;  /* 0x0000001423047223 */ /* 0x040fe20000000004 */
[C---:B------:R-:W-:Y:S01]  /*6980*/  FFMA R5, R35.reuse, R21, R5 ;  /* 0x0000001523057223 */ /* 0x040fe20000000005 */
[C---:B------:R-:W-:Y:S01]  /*6990*/  FFMA R6, R35.reuse, R34, R6 ;  /* 0x0000002223067223 */ /* 0x040fe20000000006 */
[----:B------:R-:W-:Y:S01]  /*69a0*/  FFMA R7, R35, R36, R7 ;  /* 0x0000002423077223 */ /* 0x000fe20000000007 */
[C---:B------:R-:W-:Y:S01]  /*69b0*/  FMUL R8, R33.reuse, R8 ;  /* 0x0000000821087220 */ /* 0x040fe20000400000 */
[----:B------:R-:W-:Y:S01]  /*69c0*/  FMUL R9, R33, R9 ;  /* 0x0000000921097220 */ /* 0x000fe20000400000 */
[----:B------:R-:W-:Y:S01]  /*69d0*/  F2FP.F16.F32.PACK_AB R4, R5, R4 ;  /* 0x000000040504723e */ /* 0x000fe200000000ff */
[----:B------:R-:W-:Y:S01]  /*69e0*/  FMUL R10, R33, R10 ;  /* 0x0000000a210a7220 */ /* 0x000fe20000400000 */
[----:B------:R-:W-:Y:S01]  /*69f0*/  F2FP.F16.F32.PACK_AB R5, R7, R6 ;  /* 0x000000060705723e */ /* 0x000fe200000000ff */
[C---:B------:R-:W-:Y:S01]  /*6a00*/  FFMA R8, R35.reuse, R37, R8 ;  /* 0x0000002523087223 */ /* 0x040fe20000000008 */
[----:B------:R-:W-:Y:S01]  /*6a10*/  FFMA R9, R35, R38, R9 ;  /* 0x0000002623097223 */ /* 0x000fe20000000009 */
[C---:B------:R-:W-:Y:S01]  /*6a20*/  FMUL R11, R33.reuse, R11 ;  /* 0x0000000b210b7220 */ /* 0x040fe20000400000 */
[C---:B------:R-:W-:Y:S01]  /*6a30*/  FMUL R0, R33.reuse, R12 ;  /* 0x0000000c21007220 */ /* 0x040fe20000400000 */
[----:B------:R-:W-:Y:S01]  /*6a40*/  FMUL R2, R33, R13 ;  /* 0x0000000d21027220 */ /* 0x000fe20000400000 */
[----:B------:R-:W-:Y:S01]  /*6a50*/  FFMA R10, R35, R39, R10 ;  /* 0x00000027230a7223 */ /* 0x000fe2000000000a */
[----:B------:R-:W-:Y:S01]  /*6a60*/  FMUL R3, R33, R14 ;  /* 0x0000000e21037220 */ /* 0x000fe20000400000 */
[----:B------:R-:W-:Y:S01]  /*6a70*/  F2FP.F16.F32.PACK_AB R6, R9, R8 ;  /* 0x000000080906723e */ /* 0x000fe200000000ff */
[----:B------:R-:W-:Y:S01]  /*6a80*/  FFMA R11, R35, R40, R11 ;  /* 0x00000028230b7223 */ /* 0x000fe2000000000b */
[C---:B------:R-:W-:Y:S01]  /*6a90*/  FMUL R15, R33.reuse, R15 ;  /* 0x0000000f210f7220 */ /* 0x040fe20000400000 */
[----:B------:R-:W-:Y:S01]  /*6aa0*/  FMUL R12, R33, R16 ;  /* 0x00000010210c7220 */ /* 0x000fe20000400000 */
[----:B------:R-:W-:Y:S01]  /*6ab0*/  FFMA R0, R35, R41, R0 ;  /* 0x0000002923007223 */ /* 0x000fe20000000000 */
[----:B------:R-:W-:Y:S01]  /*6ac0*/  MOV R8, UR43 ;  /* 0x0000002b00087c02 */ /* 0x000fe20008000f00 */
[----:B------:R-:W-:Y:S01]  /*6ad0*/  FMUL R13, R33, R17 ;  /* 0x00000011210d7220 */ /* 0x000fe20000400000 */
[----:B------:R-:W-:Y:S01]  /*6ae0*/  FFMA R2, R35, R42, R2 ;  /* 0x0000002a23027223 */ /* 0x000fe20000000002 */
[----:B------:R-:W-:Y:S01]  /*6af0*/  FMUL R14, R33, R18 ;  /* 0x00000012210e7220 */ /* 0x000fe20000400000 */
[C---:B------:R-:W-:Y:S01]  /*6b00*/  FFMA R3, R35.reuse, R43, R3 ;  /* 0x0000002b23037223 */ /* 0x040fe20000000003 */
[----:B------:R-:W-:Y:S01]  /*6b10*/  FFMA R15, R35, R44, R15 ;  /* 0x0000002c230f7223 */ /* 0x000fe2000000000f */
[----:B------:R-:W-:Y:S01]  /*6b20*/  FMUL R19, R33, R19 ;  /* 0x0000001321137220 */ /* 0x000fe20000400000 */
[C---:B------:R-:W-:Y:S01]  /*6b30*/  FFMA R12, R35.reuse, R45, R12 ;  /* 0x0000002d230c7223 */ /* 0x040fe2000000000c */
        /* <DEDUP_REMOVED lines=23> */
[----:B------:R-:W-:Y:S02]  /*6cb0*/  UIADD3 UR5, UPT, UPT, UR41, 0x20, URZ ;  /* 0x0000002029057890 */ /* 0x000fe4000fffe0ff */
[----:B------:R-:W-:Y:S02]  /*6cc0*/  UIADD3 UR4, UPT, UPT, UR10, 0x200, URZ ;  /* 0x000002000a047890 */ /* 0x000fe4000fffe0ff */
[----:B------:R-:W-:Y:S01]  /*6cd0*/  UIADD3.X UR9, UPT, UPT, URZ, UR55, URZ, UP0, !UPT ;  /* 0x00000037ff097290 */ /* 0x000fe200087fe4ff */
[----:B------:R-:W-:Y:S01]  /*6ce0*/  UMOV UR6, UR42 ;  /* 0x0000002a00067c82 */ /* 0x000fe20008000000 */
[----:B------:R-:W-:Y:S07]  /*6cf0*/  UMOV UR7, UR36 ;  /* 0x0000002400077c82 */ /* 0x000fee0008000000 */
[----:B------:R2:W-:Y:S02]  /*6d00*/  UTMASTG.3D [UR4], [UR8] ;  /* 0x00000004080073b5 */ /* 0x0005e40008010000 */
[----:B--2---:R0:W-:Y:S02]  /*6d10*/  UTMACMDFLUSH ;  /* 0x00000000000079b7 */ /* 0x0041e40000000000 */
.L_x_107:
[----:B------:R-:W-:Y:S05]  /*6d20*/  BSYNC.RECONVERGENT B0 ;  /* 0x0000000000007941 */ /* 0x000fea0003800200 */
.L_x_106:
[----:B------:R-:W-:Y:S01]  /*6d30*/  UIADD3 UR43, UPT, UPT, UR43, 0x1, URZ ;  /* 0x000000012b2b7890 */ /* 0x000fe2000fffe0ff */
[----:B------:R-:W-:Y:S03]  /*6d40*/  BSSY.RECONVERGENT B0, `(.L_x_108) ;  /* 0x0000008000007945 */ /* 0x000fe60003800200 */
[----:B------:R-:W-:Y:S04]  /*6d50*/  UISETP.NE.AND UP0, UPT, UR43, 0x3, UPT ;  /* 0x000000032b00788c */ /* 0x000fe8000bf05270 */
[----:B------:R-:W-:Y:S02]  /*6d60*/  UISETP.EQ.XOR UP1, UPT, UR40, 0x3, !UP0 ;  /* 0x000000032800788c */ /* 0x000fe4000c722a70 */
[----:B------:R-:W-:Y:S02]  /*6d70*/  USEL UR56, UR43, URZ, UP0 ;  /* 0x000000ff2b387287 */ /* 0x000fe40008000000 */
[----:B------:R-:W-:Y:S04]  /*6d80*/  USEL UR4, URZ, 0x1, !UP1 ;  /* 0x00000001ff047887 */ /* 0x000fe8000c800000 */
[----:B------:R-:W-:Y:S01]  /*6d90*/  ULOP3.LUT UR51, UR51, UR4, URZ, 0x3c, !UPT ;  /* 0x0000000433337292 */ /* 0x000fe2000f8e3cff */
[----:B------:R-:W-:Y:S11]  /*6da0*/  @P0 BRA `(.L_x_109) ;  /* 0x0000000000040947 */ /* 0x000ff60003800000 */
[----:B------:R-:W-:Y:S04]  /*6db0*/  DEPBAR.LE SB0, 0x1 ;  /* 0x000080400000791a */ /* 0x000fe80000000000 */
.L_x_109:
[----:B------:R-:W-:Y:S05]  /*6dc0*/  BSYNC.RECONVERGENT B0 ;  /* 0x0000000000007941 */ /* 0x000fea0003800200 */
.L_x_108:
[----:B------:R-:W-:Y:S01]  /*6dd0*/  BAR.SYNC.DEFER_BLOCKING 0x1, 0x80 ;  /* 0x0042000000007b1d */ /* 0x000fe20000010000 */
[----:B------:R-:W-:Y:S01]  /*6de0*/  UISETP.NE.AND UP0, UPT, UR50, -0x2, UPT ;  /* 0xfffffffe3200788c */ /* 0x000fe2000bf05270 */
[----:B------:R-:W-:Y:S08]  /*6df0*/  IADD3 R31, PT, PT, R31, 0x1, RZ ;  /* 0x000000011f1f7810 */ /* 0x000ff00007ffe0ff */
[----:B------:R-:W-:Y:S05]  /*6e00*/  BRA.U !UP0, `(.L_x_110) ;  /* 0x0000000108287547 */ /* 0x000fea000b800000 */
[----:B------:R-:W-:Y:S01]  /*6e10*/  ISETP.NE.AND P0, PT, R74, RZ, PT ;  /* 0x000000ff4a00720c */ /* 0x000fe20003f05270 */
[----:B------:R-:W-:Y:S01]  /*6e20*/  IMAD.U32 R2, RZ, RZ, UR49 ;  /* 0x00000031ff027e24 */ /* 0x000fe2000f8e00ff */
[----:B------:R-:W-:Y:S01]  /*6e30*/  UIADD3 UR49, UPT, UPT, UR49, 0x1, URZ ;  /* 0x0000000131317890 */ /* 0x000fe2000fffe0ff */
[----:B------:R-:W-:Y:S03]  /*6e40*/  IMAD.U32 R0, RZ, RZ, UR37 ;  /* 0x00000025ff007e24 */ /* 0x000fe6000f8e00ff */
[----:B------:R-:W-:Y:S04]  /*6e50*/  UISETP.NE.AND UP0, UPT, UR49, 0x3, UPT ;  /* 0x000000033100788c */ /* 0x000fe8000bf05270 */
[----:B------:R-:W-:Y:S03]  /*6e60*/  USEL UR49, UR49, URZ, UP0 ;  /* 0x000000ff31317287 */ /* 0x000fe60008000000 */
[----:B------:R-:W-:Y:S05]  /*6e70*/  @P0 LEA R2, R2, UR48, 0x3 ;  /* 0x0000003002020c11 */ /* 0x000fea000f8e18ff */
[----:B------:R-:W-:Y:S05]  /*6e80*/  @P0 VIADD R2, R2, 0x68 ;  /* 0x0000006802020836 */ /* 0x000fea0000000000 */
[----:B------:R-:W-:Y:S04]  /*6e90*/  @P0 PRMT R0, R0, 0x654, R2 ;  /* 0x0000065400000816 */ /* 0x000fe80000000002 */
[----:B------:R2:W-:Y:S03]  /*6ea0*/  @P0 SYNCS.ARRIVE.TRANS64.RED.A1T0 RZ, [R0+URZ], RZ ;  /* 0x000000ff00ff09a7 */ /* 0x0005e600081004ff */
.L_x_110:
[----:B------:R-:W-:Y:S01]  /*6eb0*/  ISETP.NE.AND P2, PT, R71, RZ, PT ;  /* 0x000000ff4700720c */ /* 0x000fe20003f45270 */
[----:B------:R-:W-:Y:S01]  /*6ec0*/  UIADD3 UR50, UPT, UPT, UR50, 0x2, URZ ;  /* 0x0000000232327890 */ /* 0x000fe2000fffe0ff */
[----:B------:R-:W-:Y:S01]  /*6ed0*/  ISETP.NE.AND P0, PT, R73, 0x2, PT ;  /* 0x000000024900780c */ /* 0x000fe20003f05270 */
[----:B------:R-:W-:Y:S01]  /*6ee0*/  IMAD.IADD R20, R29, 0x1, R58 ;  /* 0x000000011d147824 */ /* 0x000fe200078e023a */
[----:B------:R-:W-:Y:S01]  /*6ef0*/  ISETP.NE.AND P1, PT, R31, 0x4, PT ;  /* 0x000000041f00780c */ /* 0x000fe20003f25270 */
[----:B------:R-:W-:Y:S01]  /*6f00*/  IMAD.IADD R21, R30, 0x1, R59 ;  /* 0x000000011e157824 */ /* 0x000fe200078e023b */
[----:B------:R-:W-:Y:S02]  /*6f10*/  SEL R2, RZ, 0x1, P0 ;  /* 0x00000001ff027807 */ /* 0x000fe40000000000 */
[----:B--2---:R-:W-:Y:S02]  /*6f20*/  SEL R0, RZ, 0x1, P1 ;  /* 0x00000001ff007807 */ /* 0x004fe40000800000 */
[----:B------:R-:W-:Y:S02]  /*6f30*/  LOP3.LUT R67, R67, R2, RZ, 0x3c, !PT ;  /* 0x0000000243437212 */ /* 0x000fe400078e3cff */
[----:B------:R-:W-:Y:S02]  /*6f40*/  LOP3.LUT R68, R68, R0, RZ, 0x3c, !PT ;  /* 0x0000000044447212 */ /* 0x000fe400078e3cff */
[----:B------:R-:W-:Y:S02]  /*6f50*/  @P2 R2UR UR36, R66 ;  /* 0x00000000422422ca */ /* 0x000fe400000e0000 */
[----:B------:R-:W-:Y:S02]  /*6f60*/  SEL R73, R73, RZ, P0 ;  /* 0x000000ff49497207 */ /* 0x000fe40000000000 */
[----:B------:R-:W-:Y:S01]  /*6f70*/  SEL R31, R31, RZ, P1 ;  /* 0x000000ff1f1f7207 */ /* 0x000fe20000800000 */
[----:B------:R-:W-:Y:S10]  /*6f80*/  @P2 BRA `(.L_x_111) ;  /* 0xffffffdc00e02947 */ /* 0x000ff4000383ffff */
[----:B------:R-:W-:-:S09]  /*6f90*/  UISETP.NE.AND UP0, UPT, UR53, URZ, UPT ;  /* 0x000000ff3500728c */ /* 0x000fd2000bf05270 */
[----:B------:R-:W-:Y:S05]  /*6fa0*/  BRA.U !UP0, `(.L_x_112) ;  /* 0x0000000108487547 */ /* 0x000fea000b800000 */
[----:B------:R-:W2:Y:S02]  /*6fb0*/  LDCU.64 UR4, c[0x0][0x890] ;  /* 0x00011200ff0477ac */ /* 0x000ea40008000a00 */
[----:B--2---:R-:W-:-:S04]  /*6fc0*/  UISETP.NE.U32.AND UP0, UPT, UR4, URZ, UPT ;  /* 0x000000ff0400728c */ /* 0x004fc8000bf05070 */
[----:B------:R-:W-:-:S09]  /*6fd0*/  UISETP.NE.AND.EX UP0, UPT, UR5, URZ, UPT, UP0 ;  /* 0x000000ff0500728c */ /* 0x000fd2000bf05300 */
[----:B------:R-:W-:Y:S05]  /*6fe0*/  BRA.U UP0, `(.L_x_113) ;  /* 0x00000001000c7547 */ /* 0x000fea000b800000 */
[----:B------:R-:W-:-:S13]  /*6ff0*/  FSETP.NEU.AND P0, PT, R35, RZ, PT ;  /* 0x000000ff2300720b */ /* 0x000fda0003f0d000 */
[----:B------:R-:W-:Y:S05]  /*7000*/  @!P0 EXIT ;  /* 0x000000000000894d */ /* 0x000fea0003800000 */
[----:B------:R-:W-:Y:S05]  /*7010*/  BRA `(.L_x_112) ;  /* 0x00000000002c7947 */ /* 0x000fea0003800000 */
.L_x_113:
[----:B------:R-:W-:Y:S01]  /*7020*/  ISETP.NE.AND P0, PT, R72, RZ, PT ;  /* 0x000000ff4800720c */ /* 0x000fe20003f05270 */
[----:B------:R-:W-:-:S12]  /*7030*/  BSSY.RECONVERGENT B0, `(.L_x_112) ;  /* 0x0000009000007945 */ /* 0x000fd80003800200 */
[----:B------:R-:W-:Y:S05]  /*7040*/  @P0 BRA `(.L_x_114) ;  /* 0x0000000000140947 */ /* 0x000fea0003800000 */
[----:B------:R-:W2:Y:S02]  /*7050*/  LDCU.64 UR4, c[0x0][0x888] ;  /* 0x00011100ff0477ac */ /* 0x000ea40008000a00 */
[----:B--2---:R-:W-:-:S04]  /*7060*/  ISETP.NE.U32.AND P0, PT, RZ, UR4, PT ;  /* 0x00000004ff007c0c */ /* 0x004fc8000bf05070 */
[----:B------:R-:W-:-:S13]  /*7070*/  ISETP.NE.AND.EX P0, PT, RZ, UR5, PT, P0 ;  /* 0x00000005ff007c0c */ /* 0x000fda000bf05300 */
[----:B------:R-:W-:Y:S05]  /*7080*/  @!P0 EXIT ;  /* 0x000000000000894d */ /* 0x000fea0003800000 */
[----:B------:R-:W-:Y:S05]  /*7090*/  BRA `(.L_x_115) ;  /* 0x0000000000087947 */ /* 0x000fea0003800000 */
.L_x_114:
[----:B------:R-:W-:-:S13]  /*70a0*/  FSETP.NEU.AND P0, PT, R35, RZ, PT ;  /* 0x000000ff2300720b */ /* 0x000fda0003f0d000 */
[----:B------:R-:W-:Y:S05]  /*70b0*/  @!P0 EXIT ;  /* 0x000000000000894d */ /* 0x000fea0003800000 */
.L_x_115:
[----:B------:R-:W-:Y:S05]  /*70c0*/  BSYNC.RECONVERGENT B0 ;  /* 0x0000000000007941 */ /* 0x000fea0003800200 */
.L_x_112:
[----:B------:R-:W-:Y:S01]  /*70d0*/  ULEA UR4, UR49, UR48, 0x3 ;  /* 0x0000003031047291 */ /* 0x000fe2000f8e18ff */
[----:B------:R-:W-:-:S04]  /*70e0*/  DEPBAR.LE SB0, 0x0 ;  /* 0x000080000000791a */ /* 0x000fc80000000000 */
[----:B------:R-:W-:-:S04]  /*70f0*/  UIADD3 UR4, UPT, UPT, UR4, 0x68, URZ ;  /* 0x0000006804047890 */ /* 0x000fc8000fffe0ff */
[----:B------:R-:W-:-:S09]  /*7100*/  UPRMT UR4, UR37, 0x654, UR4 ;  /* 0x0000065425047896 */ /* 0x000fd20008000004 */
[----:B------:R-:W-:Y:S01]  /*7110*/  SYNCS.ARRIVE.TRANS64.RED.A1T0 RZ, [UR4], RZ ;  /* 0x000000ffffff79a7 */ /* 0x000fe20008100404 */
[----:B------:R-:W-:Y:S05]  /*7120*/  EXIT ;  /* 0x000000000000794d */ /* 0x000fea0003800000 */
.L_x_19:
[----:B--2---:R2:W1:Y:S02]  /*7130*/  SYNCS.PHASECHK.TRANS64.TRYWAIT P0, [R2+URZ+0x100], R3 ;  /* 0x00010003020075a7 */ /* 0x00446400080011ff */
[----:B-1----:R-:W-:Y:S05]  /*7140*/  @!P0 NANOSLEEP.SYNCS 0x989680 ;  /* 0x009896800000895d */ /* 0x002fea0003900000 */
[----:B------:R-:W1:Y:S02]  /*7150*/  @!P0 SYNCS.PHASECHK.TRANS64 P0, [R2+URZ+0x100], R3 ;  /* 0x00010003020085a7 */ /* 0x000e6400080010ff */
[----:B-1----:R-:W-:Y:S05]  /*7160*/  @!P0 BRA `(.L_x_19) ;  /* 0xfffffffc00f08947 */ /* 0x002fea000383ffff */
[----:B------:R-:W-:Y:S05]  /*7170*/  BRA `(.L_x_116) ;  /* 0xffffffa400187947 */ /* 0x000fea000383ffff */
.L_x_22:
[----:B-1----:R-:W-:-:S07]  /*7180*/  MOV R2, UR33 ;  /* 0x0000002100027c02 */ /* 0x002fce0008000f00 */
.L_x_117:
[----:B-1----:R1:W2:Y:S02]  /*7190*/  SYNCS.PHASECHK.TRANS64.TRYWAIT P0, [R2+URZ+0x28], R4 ;  /* 0x00002804020075a7 */ /* 0x0022a400080011ff */
[----:B--2---:R-:W-:Y:S05]  /*71a0*/  @!P0 NANOSLEEP.SYNCS 0x989680 ;  /* 0x009896800000895d */ /* 0x004fea0003900000 */
[----:B------:R-:W2:Y:S02]  /*71b0*/  @!P0 SYNCS.PHASECHK.TRANS64 P0, [R2+URZ+0x28], R4 ;  /* 0x00002804020085a7 */ /* 0x000ea400080010ff */
[----:B--2---:R-:W-:Y:S05]  /*71c0*/  @!P0 BRA `(.L_x_117) ;  /* 0xfffffffc00f08947 */ /* 0x004fea000383ffff */
[----:B------:R-:W-:Y:S05]  /*71d0*/  BRA `(.L_x_21) ;  /* 0xffffffa400687947 */ /* 0x000fea000383ffff */
.L_x_28:
[----:B-1----:R-:W-:-:S07]  /*71e0*/  MOV R2, UR33 ;  /* 0x0000002100027c02 */ /* 0x002fce0008000f00 */
.L_x_118:
[----:B-1----:R1:W2:Y:S02]  /*71f0*/  SYNCS.PHASECHK.TRANS64.TRYWAIT P0, [R2+URZ+0x28], R4 ;  /* 0x00002804020075a7 */ /* 0x0022a400080011ff */
[----:B--2---:R-:W-:Y:S05]  /*7200*/  @!P0 NANOSLEEP.SYNCS 0x989680 ;  /* 0x009896800000895d */ /* 0x004fea0003900000 */
[----:B------:R-:W2:Y:S02]  /*7210*/  @!P0 SYNCS.PHASECHK.TRANS64 P0, [R2+URZ+0x28], R4 ;  /* 0x00002804020085a7 */ /* 0x000ea400080010ff */
[----:B--2---:R-:W-:Y:S05]  /*7220*/  @!P0 BRA `(.L_x_118) ;  /* 0xfffffffc00f08947 */ /* 0x004fea000383ffff */
[----:B------:R-:W-:Y:S05]  /*7230*/  BRA `(.L_x_27) ;  /* 0xffffffa8003c7947 */ /* 0x000fea000383ffff */
.L_x_32:
[----:B-1----:R1:W2:Y:S02]  /*7240*/  SYNCS.PHASECHK.TRANS64.TRYWAIT P0, [R2+URZ+0x90], R3 ;  /* 0x00009003020075a7 */ /* 0x0022a400080011ff */
[----:B--2---:R-:W-:Y:S05]  /*7250*/  @!P0 NANOSLEEP.SYNCS 0x989680 ;  /* 0x009896800000895d */ /* 0x004fea0003900000 */
[----:B------:R-:W2:Y:S02]  /*7260*/  @!P0 SYNCS.PHASECHK.TRANS64 P0, [R2+URZ+0x90], R3 ;  /* 0x00009003020085a7 */ /* 0x000ea400080010ff */
[----:B--2---:R-:W-:Y:S05]  /*7270*/  @!P0 BRA `(.L_x_32) ;  /* 0xfffffffc00f08947 */ /* 0x004fea000383ffff */
[----:B------:R-:W-:Y:S05]  /*7280*/  BRA `(.L_x_119) ;  /* 0xffffffa800f07947 */ /* 0x000fea000383ffff */
.L_x_36:
[----:B----4-:R-:W-:-:S07]  /*7290*/  MOV R0, UR5 ;  /* 0x0000000500007c02 */ /* 0x010fce0008000f00 */
.L_x_120:
[----:B-1----:R1:W2:Y:S02]  /*72a0*/  SYNCS.PHASECHK.TRANS64.TRYWAIT P0, [R0+URZ], R2 ;  /* 0x00000002000075a7 */ /* 0x0022a400080011ff */
[----:B--2---:R-:W-:Y:S05]  /*72b0*/  @!P0 NANOSLEEP.SYNCS 0x989680 ;  /* 0x009896800000895d */ /* 0x004fea0003900000 */
[----:B------:R-:W2:Y:S02]  /*72c0*/  @!P0 SYNCS.PHASECHK.TRANS64 P0, [R0+URZ], R2 ;  /* 0x00000002000085a7 */ /* 0x000ea400080010ff */
[----:B--2---:R-:W-:Y:S05]  /*72d0*/  @!P0 BRA `(.L_x_120) ;  /* 0xfffffffc00f08947 */ /* 0x004fea000383ffff */
[----:B------:R-:W-:Y:S05]  /*72e0*/  BRA `(.L_x_121) ;  /* 0xffffffb000607947 */ /* 0x000fea000383ffff */
.L_x_37:
[----:B----4-:R-:W-:-:S07]  /*72f0*/  MOV R0, UR5 ;  /* 0x0000000500007c02 */ /* 0x010fce0008000f00 */
.L_x_122:
[----:B-1----:R1:W2:Y:S02]  /*7300*/  SYNCS.PHASECHK.TRANS64.TRYWAIT P0, [R0+URZ], R3 ;  /* 0x00000003000075a7 */ /* 0x0022a400080011ff */
[----:B--2---:R-:W-:Y:S05]  /*7310*/  @!P0 NANOSLEEP.SYNCS 0x989680 ;  /* 0x009896800000895d */ /* 0x004fea0003900000 */
[----:B------:R-:W2:Y:S02]  /*7320*/  @!P0 SYNCS.PHASECHK.TRANS64 P0, [R0+URZ], R3 ;  /* 0x00000003000085a7 */ /* 0x000ea400080010ff */
[----:B--2---:R-:W-:Y:S05]  /*7330*/  @!P0 BRA `(.L_x_122) ;  /* 0xfffffffc00f08947 */ /* 0x004fea000383ffff */
[----:B------:R-:W-:Y:S05]  /*7340*/  BRA `(.L_x_123) ;  /* 0xffffffb0006c7947 */ /* 0x000fea000383ffff */
.L_x_38:
[----:B----4-:R-:W-:-:S07]  /*7350*/  MOV R0, UR5 ;  /* 0x0000000500007c02 */ /* 0x010fce0008000f00 */
.L_x_124:
[----:B-1----:R1:W2:Y:S02]  /*7360*/  SYNCS.PHASECHK.TRANS64.TRYWAIT P0, [R0+URZ], R3 ;  /* 0x00000003000075a7 */ /* 0x0022a400080011ff */
[----:B--2---:R-:W-:Y:S05]  /*7370*/  @!P0 NANOSLEEP.SYNCS 0x989680 ;  /* 0x009896800000895d */ /* 0x004fea0003900000 */
[----:B------:R-:W2:Y:S02]  /*7380*/  @!P0 SYNCS.PHASECHK.TRANS64 P0, [R0+URZ], R3 ;  /* 0x00000003000085a7 */ /* 0x000ea400080010ff */
[----:B--2---:R-:W-:Y:S05]  /*7390*/  @!P0 BRA `(.L_x_124) ;  /* 0xfffffffc00f08947 */ /* 0x004fea000383ffff */
[----:B------:R-:W-:Y:S05]  /*73a0*/  BRA `(.L_x_125) ;  /* 0xffffffb000787947 */ /* 0x000fea000383ffff */
.L_x_39:
[----:B----4-:R-:W-:-:S07]  /*73b0*/  MOV R0, UR5 ;  /* 0x0000000500007c02 */ /* 0x010fce0008000f00 */
.L_x_126:
[----:B-1----:R1:W2:Y:S02]  /*73c0*/  SYNCS.PHASECHK.TRANS64.TRYWAIT P0, [R0+URZ], R3 ;  /* 0x00000003000075a7 */ /* 0x0022a400080011ff */
[----:B--2---:R-:W-:Y:S05]  /*73d0*/  @!P0 NANOSLEEP.SYNCS 0x989680 ;  /* 0x009896800000895d */ /* 0x004fea0003900000 */
[----:B------:R-:W2:Y:S02]  /*73e0*/  @!P0 SYNCS.PHASECHK.TRANS64 P0, [R0+URZ], R3 ;  /* 0x00000003000085a7 */ /* 0x000ea400080010ff */
[----:B--2---:R-:W-:Y:S05]  /*73f0*/  @!P0 BRA `(.L_x_126) ;  /* 0xfffffffc00f08947 */ /* 0x004fea000383ffff */
[----:B------:R-:W-:Y:S05]  /*7400*/  BRA `(.L_x_127) ;  /* 0xffffffb000847947 */ /* 0x000fea000383ffff */
.L_x_42:
[----:B-1----:R1:W2:Y:S02]  /*7410*/  SYNCS.PHASECHK.TRANS64.TRYWAIT P0, [R0+URZ+0xf0], R4 ;  /* 0x0000f004000075a7 */ /* 0x0022a400080011ff */
[----:B--2---:R-:W-:Y:S05]  /*7420*/  @!P0 NANOSLEEP.SYNCS 0x989680 ;  /* 0x009896800000895d */ /* 0x004fea0003900000 */
[----:B------:R-:W2:Y:S02]  /*7430*/  @!P0 SYNCS.PHASECHK.TRANS64 P0, [R0+URZ+0xf0], R4 ;  /* 0x0000f004000085a7 */ /* 0x000ea400080010ff */
[----:B--2---:R-:W-:Y:S05]  /*7440*/  @!P0 BRA `(.L_x_42) ;  /* 0xfffffffc00f08947 */ /* 0x004fea000383ffff */
[----:B------:R-:W-:Y:S05]  /*7450*/  BRA `(.L_x_128) ;  /* 0xffffffb000e07947 */ /* 0x000fea000383ffff */
.L_x_43:
[----:B------:R-:W-:-:S07]  /*7460*/  MOV R0, UR5 ;  /* 0x0000000500007c02 */ /* 0x000fce0008000f00 */
.L_x_129:
[----:B-1----:R1:W2:Y:S02]  /*7470*/  SYNCS.PHASECHK.TRANS64.TRYWAIT P0, [R0+URZ+0xa0], R5 ;  /* 0x0000a005000075a7 */ /* 0x0022a400080011ff */
[----:B--2---:R-:W-:Y:S05]  /*7480*/  @!P0 NANOSLEEP.SYNCS 0x989680 ;  /* 0x009896800000895d */ /* 0x004fea0003900000 */
[----:B------:R-:W2:Y:S02]  /*7490*/  @!P0 SYNCS.PHASECHK.TRANS64 P0, [R0+URZ+0xa0], R5 ;  /* 0x0000a005000085a7 */ /* 0x000ea400080010ff */
[----:B--2---:R-:W-:Y:S05]  /*74a0*/  @!P0 BRA `(.L_x_129) ;  /* 0xfffffffc00f08947 */ /* 0x004fea000383ffff */
[----:B------:R-:W-:Y:S05]  /*74b0*/  BRA `(.L_x_130) ;  /* 0xffffffb000f07947 */ /* 0x000fea000383ffff */
.L_x_44:
[----:B-1----:R1:W2:Y:S02]  /*74c0*/  SYNCS.PHASECHK.TRANS64.TRYWAIT P1, [R0+URZ+0x90], R4 ;  /* 0x00009004000075a7 */ /* 0x0022a400080211ff */
[----:B--2---:R-:W-:Y:S05]  /*74d0*/  @!P1 NANOSLEEP.SYNCS 0x989680 ;  /* 0x009896800000995d */ /* 0x004fea0003900000 */
[----:B------:R-:W2:Y:S02]  /*74e0*/  @!P1 SYNCS.PHASECHK.TRANS64 P1, [R0+URZ+0x90], R4 ;  /* 0x00009004000095a7 */ /* 0x000ea400080210ff */
[----:B--2---:R-:W-:Y:S05]  /*74f0*/  @!P1 BRA `(.L_x_44) ;  /* 0xfffffffc00f09947 */ /* 0x004fea000383ffff */
[----:B------:R-:W-:Y:S05]  /*7500*/  BRA `(.L_x_131) ;  /* 0xffffffb400207947 */ /* 0x000fea000383ffff */
.L_x_47:
[----:B------:R-:W-:-:S07]  /*7510*/  MOV R0, UR5 ;  /* 0x0000000500007c02 */ /* 0x000fce0008000f00 */
.L_x_132:
[----:B-1----:R1:W2:Y:S02]  /*7520*/  SYNCS.PHASECHK.TRANS64.TRYWAIT P0, [R0+URZ+0xa0], R2 ;  /* 0x0000a002000075a7 */ /* 0x0022a400080011ff */
[----:B--2---:R-:W-:Y:S05]  /*7530*/  @!P0 NANOSLEEP.SYNCS 0x989680 ;  /* 0x009896800000895d */ /* 0x004fea0003900000 */
[----:B------:R-:W2:Y:S02]  /*7540*/  @!P0 SYNCS.PHASECHK.TRANS64 P0, [R0+URZ+0xa0], R2 ;  /* 0x0000a002000085a7 */ /* 0x000ea400080010ff */
[----:B--2---:R-:W-:Y:S05]  /*7550*/  @!P0 BRA `(.L_x_132) ;  /* 0xfffffffc00f08947 */ /* 0x004fea000383ffff */
[----:B------:R-:W-:Y:S05]  /*7560*/  BRA `(.L_x_46) ;  /* 0xffffffb400747947 */ /* 0x000fea000383ffff */
.L_x_54:
[----:B-1----:R1:W2:Y:S02]  /*7570*/  SYNCS.PHASECHK.TRANS64.TRYWAIT P1, [R0+URZ+0x90], R2 ;  /* 0x00009002000075a7 */ /* 0x0022a400080211ff */
[----:B--2---:R-:W-:Y:S05]  /*7580*/  @!P1 NANOSLEEP.SYNCS 0x989680 ;  /* 0x009896800000995d */ /* 0x004fea0003900000 */
[----:B------:R-:W2:Y:S02]  /*7590*/  @!P1 SYNCS.PHASECHK.TRANS64 P1, [R0+URZ+0x90], R2 ;  /* 0x00009002000095a7 */ /* 0x000ea400080210ff */
[----:B--2---:R-:W-:Y:S05]  /*75a0*/  @!P1 BRA `(.L_x_54) ;  /* 0xfffffffc00f09947 */ /* 0x004fea000383ffff */
[----:B------:R-:W-:Y:S05]  /*75b0*/  BRA `(.L_x_133) ;  /* 0xffffffbc00047947 */ /* 0x000fea000383ffff */
.L_x_55:
[----:B------:R-:W-:-:S07]  /*75c0*/  MOV R2, UR6 ;  /* 0x0000000600027c02 */ /* 0x000fce0008000f00 */
.L_x_134:
[----:B-1----:R1:W2:Y:S02]  /*75d0*/  SYNCS.PHASECHK.TRANS64.TRYWAIT P0, [R2+URZ+0xd0], R0 ;  /* 0x0000d000020075a7 */ /* 0x0022a400080011ff */
[----:B--2---:R-:W-:Y:S05]  /*75e0*/  @!P0 NANOSLEEP.SYNCS 0x989680 ;  /* 0x009896800000895d */ /* 0x004fea0003900000 */
[----:B------:R-:W2:Y:S02]  /*75f0*/  @!P0 SYNCS.PHASECHK.TRANS64 P0, [R2+URZ+0xd0], R0 ;  /* 0x0000d000020085a7 */ /* 0x000ea400080010ff */
[----:B--2---:R-:W-:Y:S05]  /*7600*/  @!P0 BRA `(.L_x_134) ;  /* 0xfffffffc00f08947 */ /* 0x004fea000383ffff */
[----:B------:R-:W-:Y:S05]  /*7610*/  BRA `(.L_x_135) ;  /* 0xffffffbc00547947 */ /* 0x000fea000383ffff */
.L_x_58:
[----:B------:R-:W-:Y:S07]  /*7620*/  MOV R0, UR11 ;  /* 0x0000000b00007c02 */ /* 0x000fee0008000f00 */
.L_x_136:
[----:B-1----:R1:W2:Y:S02]  /*7630*/  SYNCS.PHASECHK.TRANS64.TRYWAIT P0, [R0+URZ], R2 ;  /* 0x00000002000075a7 */ /* 0x0022a400080011ff */
[----:B--2---:R-:W-:Y:S05]  /*7640*/  @!P0 NANOSLEEP.SYNCS 0x989680 ;  /* 0x009896800000895d */ /* 0x004fea0003900000 */
[----:B------:R-:W2:Y:S02]  /*7650*/  @!P0 SYNCS.PHASECHK.TRANS64 P0, [R0+URZ], R2 ;  /* 0x00000002000085a7 */ /* 0x000ea400080010ff */
[----:B--2---:R-:W-:Y:S05]  /*7660*/  @!P0 BRA `(.L_x_136) ;  /* 0xfffffffc00f08947 */ /* 0x004fea000383ffff */
[----:B------:R-:W-:Y:S05]  /*7670*/  BRA `(.L_x_57) ;  /* 0xffffffbc00707947 */ /* 0x000fea000383ffff */
.L_x_61:
[----:B------:R-:W-:-:S07]  /*7680*/  MOV R0, UR6 ;  /* 0x0000000600007c02 */ /* 0x000fce0008000f00 */
.L_x_137:
[----:B--2---:R2:W4:Y:S02]  /*7690*/  SYNCS.PHASECHK.TRANS64.TRYWAIT P0, [R0+URZ], R2 ;  /* 0x00000002000075a7 */ /* 0x00452400080011ff */
[----:B----4-:R-:W-:Y:S05]  /*76a0*/  @!P0 NANOSLEEP.SYNCS 0x989680 ;  /* 0x009896800000895d */ /* 0x010fea0003900000 */
[----:B------:R-:W4:Y:S02]  /*76b0*/  @!P0 SYNCS.PHASECHK.TRANS64 P0, [R0+URZ], R2 ;  /* 0x00000002000085a7 */ /* 0x000f2400080010ff */
[----:B----4-:R-:W-:Y:S05]  /*76c0*/  @!P0 BRA `(.L_x_137) ;  /* 0xfffffffc00f08947 */ /* 0x010fea000383ffff */
[----:B------:R-:W-:Y:S05]  /*76d0*/  BRA `(.L_x_138) ;  /* 0xffffffc0009c7947 */ /* 0x000fea000383ffff */
.L_x_62:
[----:B------:R-:W-:-:S07]  /*76e0*/  MOV R0, UR6 ;  /* 0x0000000600007c02 */ /* 0x000fce0008000f00 */
.L_x_139:
[----:B-1----:R1:W2:Y:S02]  /*76f0*/  SYNCS.PHASECHK.TRANS64.TRYWAIT P0, [R0+URZ], R3 ;  /* 0x00000003000075a7 */ /* 0x0022a400080011ff */
[----:B--2---:R-:W-:Y:S05]  /*7700*/  @!P0 NANOSLEEP.SYNCS 0x989680 ;  /* 0x009896800000895d */ /* 0x004fea0003900000 */
[----:B------:R-:W2:Y:S02]  /*7710*/  @!P0 SYNCS.PHASECHK.TRANS64 P0, [R0+URZ], R3 ;  /* 0x00000003000085a7 */ /* 0x000ea400080010ff */
[----:B--2---:R-:W-:Y:S05]  /*7720*/  @!P0 BRA `(.L_x_139) ;  /* 0xfffffffc00f08947 */ /* 0x004fea000383ffff */
[----:B------:R-:W-:Y:S05]  /*7730*/  BRA `(.L_x_140) ;  /* 0xffffffc000a87947 */ /* 0x000fea000383ffff */
.L_x_63:
[----:B------:R-:W-:-:S07]  /*7740*/  MOV R0, UR6 ;  /* 0x0000000600007c02 */ /* 0x000fce0008000f00 */
.L_x_141:
[----:B-1----:R1:W2:Y:S02]  /*7750*/  SYNCS.PHASECHK.TRANS64.TRYWAIT P0, [R0+URZ], R3 ;  /* 0x00000003000075a7 */ /* 0x0022a400080011ff */
[----:B--2---:R-:W-:Y:S05]  /*7760*/  @!P0 NANOSLEEP.SYNCS 0x989680 ;  /* 0x009896800000895d */ /* 0x004fea0003900000 */
[----:B------:R-:W2:Y:S02]  /*7770*/  @!P0 SYNCS.PHASECHK.TRANS64 P0, [R0+URZ], R3 ;  /* 0x00000003000085a7 */ /* 0x000ea400080010ff */
[----:B--2---:R-:W-:Y:S05]  /*7780*/  @!P0 BRA `(.L_x_141) ;  /* 0xfffffffc00f08947 */ /* 0x004fea000383ffff */
[----:B------:R-:W-:Y:S05]  /*7790*/  BRA `(.L_x_142) ;  /* 0xffffffc000b47947 */ /* 0x000fea000383ffff */
.L_x_64:
[----:B-1----:R-:W-:-:S07]  /*77a0*/  MOV R0, UR7 ;  /* 0x0000000700007c02 */ /* 0x002fce0008000f00 */
.L_x_143:
[----:B-1----:R1:W2:Y:S02]  /*77b0*/  SYNCS.PHASECHK.TRANS64.TRYWAIT P0, [R0+URZ], R2 ;  /* 0x00000002000075a7 */ /* 0x0022a400080011ff */
[----:B--2---:R-:W-:Y:S05]  /*77c0*/  @!P0 NANOSLEEP.SYNCS 0x989680 ;  /* 0x009896800000895d */ /* 0x004fea0003900000 */
[----:B------:R-:W2:Y:S02]  /*77d0*/  @!P0 SYNCS.PHASECHK.TRANS64 P0, [R0+URZ], R2 ;  /* 0x00000002000085a7 */ /* 0x000ea400080010ff */
[----:B--2---:R-:W-:Y:S05]  /*77e0*/  @!P0 BRA `(.L_x_143) ;  /* 0xfffffffc00f08947 */ /* 0x004fea000383ffff */
[----:B------:R-:W-:Y:S05]  /*77f0*/  BRA `(.L_x_144) ;  /* 0xffffffc000c07947 */ /* 0x000fea000383ffff */
.L_x_69:
[----:B--2---:R2:W3:Y:S02]  /*7800*/  SYNCS.PHASECHK.TRANS64.TRYWAIT P0, [R0+URZ+0x90], R2 ;  /* 0x00009002000075a7 */ /* 0x0044e400080011ff */
[----:B---3--:R-:W-:Y:S05]  /*7810*/  @!P0 NANOSLEEP.SYNCS 0x989680 ;  /* 0x009896800000895d */ /* 0x008fea0003900000 */
[----:B------:R-:W3:Y:S02]  /*7820*/  @!P0 SYNCS.PHASECHK.TRANS64 P0, [R0+URZ+0x90], R2 ;  /* 0x00009002000085a7 */ /* 0x000ee400080010ff */
[----:B---3--:R-:W-:Y:S05]  /*7830*/  @!P0 BRA `(.L_x_69) ;  /* 0xfffffffc00f08947 */ /* 0x008fea000383ffff */
[----:B------:R-:W-:Y:S05]  /*7840*/  BRA `(.L_x_145) ;  /* 0xffffffc400b87947 */ /* 0x000fea000383ffff */
.L_x_72:
[----:B------:R-:W-:Y:S07]  /*7850*/  MOV R0, UR7 ;  /* 0x0000000700007c02 */ /* 0x000fee0008000f00 */
.L_x_146:
[----:B--2---:R2:W3:Y:S02]  /*7860*/  SYNCS.PHASECHK.TRANS64.TRYWAIT P0, [R0+URZ+0x88], R2 ;  /* 0x00008802000075a7 */ /* 0x0044e400080011ff */
[----:B---3--:R-:W-:Y:S05]  /*7870*/  @!P0 NANOSLEEP.SYNCS 0x989680 ;  /* 0x009896800000895d */ /* 0x008fea0003900000 */
[----:B------:R-:W3:Y:S02]  /*7880*/  @!P0 SYNCS.PHASECHK.TRANS64 P0, [R0+URZ+0x88], R2 ;  /* 0x00008802000085a7 */ /* 0x000ee400080010ff */
[----:B---3--:R-:W-:Y:S05]  /*7890*/  @!P0 BRA `(.L_x_146) ;  /* 0xfffffffc00f08947 */ /* 0x008fea000383ffff */
[----:B------:R-:W-:Y:S05]  /*78a0*/  BRA `(.L_x_71) ;  /* 0xffffffc800987947 */ /* 0x000fea000383ffff */
.L_x_75:
[----:B------:R-:W-:Y:S07]  /*78b0*/  MOV R0, UR15 ;  /* 0x0000000f00007c02 */ /* 0x000fee0008000f00 */
.L_x_147:
[----:B-1----:R1:W2:Y:S02]  /*78c0*/  SYNCS.PHASECHK.TRANS64.TRYWAIT P0, [R0+URZ+0x68], R9 ;  /* 0x00006809000075a7 */ /* 0x0022a400080011ff */
[----:B--2---:R-:W-:Y:S05]  /*78d0*/  @!P0 NANOSLEEP.SYNCS 0x989680 ;  /* 0x009896800000895d */ /* 0x004fea0003900000 */
[----:B------:R-:W2:Y:S02]  /*78e0*/  @!P0 SYNCS.PHASECHK.TRANS64 P0, [R0+URZ+0x68], R9 ;  /* 0x00006809000085a7 */ /* 0x000ea400080010ff */
[----:B--2---:R-:W-:Y:S05]  /*78f0*/  @!P0 BRA `(.L_x_147) ;  /* 0xfffffffc00f08947 */ /* 0x004fea000383ffff */
[----:B------:R-:W-:Y:S05]  /*7900*/  BRA `(.L_x_148) ;  /* 0xffffffcc00107947 */ /* 0x000fea000383ffff */
.L_x_76:
[----:B------:R-:W-:Y:S07]  /*7910*/  MOV R0, UR13 ;  /* 0x0000000d00007c02 */ /* 0x000fee0008000f00 */
.L_x_149:
[----:B-1----:R1:W2:Y:S02]  /*7920*/  SYNCS.PHASECHK.TRANS64.TRYWAIT P0, [R0+URZ+0x68], R20 ;  /* 0x00006814000075a7 */ /* 0x0022a400080011ff */
[----:B--2---:R-:W-:Y:S05]  /*7930*/  @!P0 NANOSLEEP.SYNCS 0x989680 ;  /* 0x009896800000895d */ /* 0x004fea0003900000 */
[----:B------:R-:W2:Y:S02]  /*7940*/  @!P0 SYNCS.PHASECHK.TRANS64 P0, [R0+URZ+0x68], R20 ;  /* 0x00006814000085a7 */ /* 0x000ea400080010ff */
[----:B--2---:R-:W-:Y:S05]  /*7950*/  @!P0 BRA `(.L_x_149) ;  /* 0xfffffffc00f08947 */ /* 0x004fea000383ffff */
[----:B------:R-:W-:Y:S05]  /*7960*/  BRA `(.L_x_150) ;  /* 0xffffffcc00b07947 */ /* 0x000fea000383ffff */
.L_x_78:
[----:B------:R-:W-:-:S07]  /*7970*/  MOV R0, UR4 ;  /* 0x0000000400007c02 */ /* 0x000fce0008000f00 */
.L_x_151:
[----:B-1----:R1:W3:Y:S02]  /*7980*/  SYNCS.PHASECHK.TRANS64.TRYWAIT P0, [R0+URZ], R2 ;  /* 0x00000002000075a7 */ /* 0x0022e400080011ff */
[----:B---3--:R-:W-:Y:S05]  /*7990*/  @!P0 NANOSLEEP.SYNCS 0x989680 ;  /* 0x009896800000895d */ /* 0x008fea0003900000 */
[----:B------:R-:W3:Y:S02]  /*79a0*/  @!P0 SYNCS.PHASECHK.TRANS64 P0, [R0+URZ], R2 ;  /* 0x00000002000085a7 */ /* 0x000ee400080010ff */
[----:B---3--:R-:W-:Y:S05]  /*79b0*/  @!P0 BRA `(.L_x_151) ;  /* 0xfffffffc00f08947 */ /* 0x008fea000383ffff */
[----:B------:R-:W-:Y:S05]  /*79c0*/  BRA `(.L_x_152) ;  /* 0xffffffd0003c7947 */ /* 0x000fea000383ffff */
.L_x_79:
[----:B------:R-:W-:-:S07]  /*79d0*/  MOV R0, UR4 ;  /* 0x0000000400007c02 */ /* 0x000fce0008000f00 */
.L_x_153:
[----:B-1----:R1:W3:Y:S02]  /*79e0*/  SYNCS.PHASECHK.TRANS64.TRYWAIT P0, [R0+URZ], R2 ;  /* 0x00000002000075a7 */ /* 0x0022e400080011ff */
[----:B---3--:R-:W-:Y:S05]  /*79f0*/  @!P0 NANOSLEEP.SYNCS 0x989680 ;  /* 0x009896800000895d */ /* 0x008fea0003900000 */
[----:B------:R-:W3:Y:S02]  /*7a00*/  @!P0 SYNCS.PHASECHK.TRANS64 P0, [R0+URZ], R2 ;  /* 0x00000002000085a7 */ /* 0x000ee400080010ff */
[----:B---3--:R-:W-:Y:S05]  /*7a10*/  @!P0 BRA `(.L_x_153) ;  /* 0xfffffffc00f08947 */ /* 0x008fea000383ffff */
[----:B------:R-:W-:Y:S05]  /*7a20*/  BRA `(.L_x_154) ;  /* 0xffffffd000487947 */ /* 0x000fea000383ffff */
.L_x_81:
[----:B--2---:R2:W4:Y:S02]  /*7a30*/  SYNCS.PHASECHK.TRANS64.TRYWAIT P0, [R0+URZ+0x90], R2 ;  /* 0x00009002000075a7 */ /* 0x00452400080011ff */
[----:B----4-:R-:W-:Y:S05]  /*7a40*/  @!P0 NANOSLEEP.SYNCS 0x989680 ;  /* 0x009896800000895d */ /* 0x010fea0003900000 */
[----:B------:R-:W4:Y:S02]  /*7a50*/  @!P0 SYNCS.PHASECHK.TRANS64 P0, [R0+URZ+0x90], R2 ;  /* 0x00009002000085a7 */ /* 0x000f2400080010ff */
[----:B----4-:R-:W-:Y:S05]  /*7a60*/  @!P0 BRA `(.L_x_81) ;  /* 0xfffffffc00f08947 */ /* 0x010fea000383ffff */
[----:B------:R-:W-:Y:S05]  /*7a70*/  BRA `(.L_x_155) ;  /* 0xffffffd400387947 */ /* 0x000fea000383ffff */
.L_x_91:
[----:B-1----:R1:W3:Y:S02]  /*7a80*/  SYNCS.PHASECHK.TRANS64.TRYWAIT P1, [R2+URZ+0x50], R4 ;  /* 0x00005004020075a7 */ /* 0x0022e400080211ff */
[----:B---3--:R-:W-:Y:S05]  /*7a90*/  @!P1 NANOSLEEP.SYNCS 0x989680 ;  /* 0x009896800000995d */ /* 0x008fea0003900000 */
[----:B------:R-:W3:Y:S02]  /*7aa0*/  @!P1 SYNCS.PHASECHK.TRANS64 P1, [R2+URZ+0x50], R4 ;  /* 0x00005004020095a7 */ /* 0x000ee400080210ff */
[----:B---3--:R-:W-:Y:S05]  /*7ab0*/  @!P1 BRA `(.L_x_91) ;  /* 0xfffffffc00f09947 */ /* 0x008fea000383ffff */
[----:B------:R-:W-:Y:S05]  /*7ac0*/  BRA `(.L_x_90) ;  /* 0xffffffe000387947 */ /* 0x000fea000383ffff */
.L_x_93:
[----:B-1----:R1:W2:Y:S02]  /*7ad0*/  SYNCS.PHASECHK.TRANS64.TRYWAIT P0, [R44+URZ+0xb0], R3 ;  /* 0x0000b0032c0075a7 */ /* 0x0022a400080011ff */
[----:B--2---:R-:W-:Y:S05]  /*7ae0*/  @!P0 NANOSLEEP.SYNCS 0x989680 ;  /* 0x009896800000895d */ /* 0x004fea0003900000 */
[----:B------:R-:W2:Y:S02]  /*7af0*/  @!P0 SYNCS.PHASECHK.TRANS64 P0, [R44+URZ+0xb0], R3 ;  /* 0x0000b0032c0085a7 */ /* 0x000ea400080010ff */
[----:B--2---:R-:W-:Y:S05]  /*7b00*/  @!P0 BRA `(.L_x_93) ;  /* 0xfffffffc00f08947 */ /* 0x004fea000383ffff */
[----:B------:R-:W-:Y:S05]  /*7b10*/  BRA `(.L_x_92) ;  /* 0xffffffe000887947 */ /* 0x000fea000383ffff */
.L_x_104:
[----:B-1----:R1:W2:Y:S02]  /*7b20*/  SYNCS.PHASECHK.TRANS64.TRYWAIT P0, [R2+URZ+0x50], R45 ;  /* 0x0000502d020075a7 */ /* 0x0022a400080011ff */
[----:B--2---:R-:W-:Y:S05]  /*7b30*/  @!P0 NANOSLEEP.SYNCS 0x989680 ;  /* 0x009896800000895d */ /* 0x004fea0003900000 */
[----:B------:R-:W2:Y:S02]  /*7b40*/  @!P0 SYNCS.PHASECHK.TRANS64 P0, [R2+URZ+0x50], R45 ;  /* 0x0000502d020085a7 */ /* 0x000ea400080010ff */
[----:B--2---:R-:W-:Y:S05]  /*7b50*/  @!P0 BRA `(.L_x_104) ;  /* 0xfffffffc00f08947 */ /* 0x004fea000383ffff */
[----:B------:R-:W-:Y:S05]  /*7b60*/  BRA `(.L_x_103) ;  /* 0xffffffe800987947 */ /* 0x000fea000383ffff */
        .weak           $__internal_0_$__cuda_sm10x_tcgen05_guardrail_trap_col_being_dealloced_not_returned_by_alloc
        .type           $__internal_0_$__cuda_sm10x_tcgen05_guardrail_trap_col_being_dealloced_not_returned_by_alloc,@function
        .size           $__internal_0_$__cuda_sm10x_tcgen05_guardrail_trap_col_being_dealloced_not_returned_by_alloc,($__internal_1_$__cuda_sm10x_tcgen05_guardrail_trap_phase_invalid_during_alloc - $__internal_0_$__cuda_sm10x_tcgen05_guardrail_trap_col_being_dealloced_not_returned_by_alloc)
$__internal_0_$__cuda_sm10x_tcgen05_guardrail_trap_col_being_dealloced_not_returned_by_alloc:
[----:B------:R-:W-:Y:S05]  /*7b70*/  BPT.TRAP 0x1 ;  /* 0x000000040000795c */ /* 0x000fea0000300000 */
[----:B------:R-:W-:-:S04]  /*7b80*/  HFMA2 R3, -RZ, RZ, 0, 0 ;  /* 0x00000000ff037431 */ /* 0x000fc800000001ff */
[----:B------:R-:W-:Y:S05]  /*7b90*/  RET.REL.NODEC R2 `(_ZN7cutlass13device_kernelINS_4gemm6kernel13GemmUniversalIN4cute5tupleIJiiiiEEENS1_10collective13CollectiveMmaINS1_35MainloopSm100TmaUmmaWarpSpecializedILi5ELi2ELi4ENS5_IJNS4_1CILi1EEESB_SB_EEEEENS5_IJNSA_ILi64EEESE_NSA_ILi128EEEEEENS_6half_tENS5_IJlSB_lEEESH_SI_NS4_8TiledMMAINS4_8MMA_AtomIJNS4_20SM100_MMA_F16BF16_SSISH_SH_fLi64ELi64ELNS4_4UMMA5MajorE0ELSN_0ELNSM_7ScaleInE0ELSO_0EEEEEENS4_6LayoutISC_NS5_IJNSA_ILi0EEESS_SS_EEEEENS5_IJNS4_10UnderscoreESV_SV_EEEEENS4_13SM90_TMA_LOADENS4_14ComposedLayoutINS4_7SwizzleILi3ELi4ELi3EEENS4_18smem_ptr_flag_bitsILi16EEENSR_INS5_IJNSA_ILi8EEESE_EEENS5_IJSE_SB_EEEEEEEvNS4_8identityESY_S18_vS19_EENS_8epilogue10collective18CollectiveEpilogueINS1B_23Sm100TmaWarpSpecializedILi3ELi2ELi16ELb1ELb0EEEJSG_NS5_IJNSR_ISE_SB_EENSR_INSA_ILi32EEESB_EEEEESH_SI_SH_SI_NS1B_6fusion15FusionCallbacksIS1F_NS1K_17LinearCombinationISH_fSH_fLNS_15FloatRoundStyleE2EEESG_S1J_JEEENS4_5SM1004TMEM4LOAD26SM100_TMEM_LOAD_16dp256b4xESY_NSZ_INS10_ILi2ELi4ELi3EEES13_NSR_INS5_IJS14_S1H_EEENS5_IJS1H_SB_EEEEEEENS4_17SM75_U32x4_LDSM_NENS4_14SM90_TMA_STOREES1Y_NS4_17SM90_U32x4_STSM_NENS4_39AutoVectorizingCopyWithAssumedAlignmentILi128EEEEEEvvEEEEvNT_6ParamsE) ;  /* 0xffffff8402187950 */ /* 0x000fea0003c3ffff */
        .weak           $__internal_1_$__cuda_sm10x_tcgen05_guardrail_trap_phase_invalid_during_alloc
        .type           $__internal_1_$__cuda_sm10x_tcgen05_guardrail_trap_phase_invalid_during_alloc,@function
        .size           $__internal_1_$__cuda_sm10x_tcgen05_guardrail_trap_phase_invalid_during_alloc,($__internal_2_$__cuda_sm10x_tcgen05_guardrail_trap_unallocated_columns_being_dealloced - $__internal_1_$__cuda_sm10x_tcgen05_guardrail_trap_phase_invalid_during_alloc)
$__internal_1_$__cuda_sm10x_tcgen05_guardrail_trap_phase_invalid_during_alloc:
[----:B------:R-:W-:Y:S05]  /*7ba0*/  BPT.TRAP 0x1 ;  /* 0x000000040000795c */ /* 0x000fea0000300000 */
[----:B------:R-:W-:-:S04]  /*7bb0*/  MOV R3, 0x0 ;  /* 0x0000000000037802 */ /* 0x000fc80000000f00 */
[----:B------:R-:W-:Y:S05]  /*7bc0*/  RET.REL.NODEC R2 `(_ZN7cutlass13device_kernelINS_4gemm6kernel13GemmUniversalIN4cute5tupleIJiiiiEEENS1_10collective13CollectiveMmaINS1_35MainloopSm100TmaUmmaWarpSpecializedILi5ELi2ELi4ENS5_IJNS4_1CILi1EEESB_SB_EEEEENS5_IJNSA_ILi64EEESE_NSA_ILi128EEEEEENS_6half_tENS5_IJlSB_lEEESH_SI_NS4_8TiledMMAINS4_8MMA_AtomIJNS4_20SM100_MMA_F16BF16_SSISH_SH_fLi64ELi64ELNS4_4UMMA5MajorE0ELSN_0ELNSM_7ScaleInE0ELSO_0EEEEEENS4_6LayoutISC_NS5_IJNSA_ILi0EEESS_SS_EEEEENS5_IJNS4_10UnderscoreESV_SV_EEEEENS4_13SM90_TMA_LOADENS4_14ComposedLayoutINS4_7SwizzleILi3ELi4ELi3EEENS4_18smem_ptr_flag_bitsILi16EEENSR_INS5_IJNSA_ILi8EEESE_EEENS5_IJSE_SB_EEEEEEEvNS4_8identityESY_S18_vS19_EENS_8epilogue10collective18CollectiveEpilogueINS1B_23Sm100TmaWarpSpecializedILi3ELi2ELi16ELb1ELb0EEEJSG_NS5_IJNSR_ISE_SB_EENSR_INSA_ILi32EEESB_EEEEESH_SI_SH_SI_NS1B_6fusion15FusionCallbacksIS1F_NS1K_17LinearCombinationISH_fSH_fLNS_15FloatRoundStyleE2EEESG_S1J_JEEENS4_5SM1004TMEM4LOAD26SM100_TMEM_LOAD_16dp256b4xESY_NSZ_INS10_ILi2ELi4ELi3EEES13_NSR_INS5_IJS14_S1H_EEENS5_IJS1H_SB_EEEEEEENS4_17SM75_U32x4_LDSM_NENS4_14SM90_TMA_STOREES1Y_NS4_17SM90_U32x4_STSM_NENS4_39AutoVectorizingCopyWithAssumedAlignmentILi128EEEEEEvvEEEEvNT_6ParamsE) ;  /* 0xffffff84020c7950 */ /* 0x000fea0003c3ffff */
        .weak           $__internal_2_$__cuda_sm10x_tcgen05_guardrail_trap_unallocated_columns_being_dealloced
        .type           $__internal_2_$__cuda_sm10x_tcgen05_guardrail_trap_unallocated_columns_being_dealloced,@function
        .size           $__internal_2_$__cuda_sm10x_tcgen05_guardrail_trap_unallocated_columns_being_dealloced,(.L_x_157 - $__internal_2_$__cuda_sm10x_tcgen05_guardrail_trap_unallocated_columns_being_dealloced)
$__internal_2_$__cuda_sm10x_tcgen05_guardrail_trap_unallocated_columns_being_dealloced:
[----:B------:R-:W-:Y:S05]  /*7bd0*/  BPT.TRAP 0x1 ;  /* 0x000000040000795c */ /* 0x000fea0000300000 */
[----:B------:R-:W-:-:S04]  /*7be0*/  HFMA2 R3, -RZ, RZ, 0, 0 ;  /* 0x00000000ff037431 */ /* 0x000fc800000001ff */
[----:B------:R-:W-:Y:S05]  /*7bf0*/  RET.REL.NODEC R2 `(_ZN7cutlass13device_kernelINS_4gemm6kernel13GemmUniversalIN4cute5tupleIJiiiiEEENS1_10collective13CollectiveMmaINS1_35MainloopSm100TmaUmmaWarpSpecializedILi5ELi2ELi4ENS5_IJNS4_1CILi1EEESB_SB_EEEEENS5_IJNSA_ILi64EEESE_NSA_ILi128EEEEEENS_6half_tENS5_IJlSB_lEEESH_SI_NS4_8TiledMMAINS4_8MMA_AtomIJNS4_20SM100_MMA_F16BF16_SSISH_SH_fLi64ELi64ELNS4_4UMMA5MajorE0ELSN_0ELNSM_7ScaleInE0ELSO_0EEEEEENS4_6LayoutISC_NS5_IJNSA_ILi0EEESS_SS_EEEEENS5_IJNS4_10UnderscoreESV_SV_EEEEENS4_13SM90_TMA_LOADENS4_14ComposedLayoutINS4_7SwizzleILi3ELi4ELi3EEENS4_18smem_ptr_flag_bitsILi16EEENSR_INS5_IJNSA_ILi8EEESE_EEENS5_IJSE_SB_EEEEEEEvNS4_8identityESY_S18_vS19_EENS_8epilogue10collective18CollectiveEpilogueINS1B_23Sm100TmaWarpSpecializedILi3ELi2ELi16ELb1ELb0EEEJSG_NS5_IJNSR_ISE_SB_EENSR_INSA_ILi32EEESB_EEEEESH_SI_SH_SI_NS1B_6fusion15FusionCallbacksIS1F_NS1K_17LinearCombinationISH_fSH_fLNS_15FloatRoundStyleE2EEESG_S1J_JEEENS4_5SM1004TMEM4LOAD26SM100_TMEM_LOAD_16dp256b4xESY_NSZ_INS10_ILi2ELi4ELi3EEES13_NSR_INS5_IJS14_S1H_EEENS5_IJS1H_SB_EEEEEEENS4_17SM75_U32x4_LDSM_NENS4_14SM90_TMA_STOREES1Y_NS4_17SM90_U32x4_STSM_NENS4_39AutoVectorizingCopyWithAssumedAlignmentILi128EEEEEEvvEEEEvNT_6ParamsE) ;  /* 0xffffff8402007950 */ /* 0x000fea0003c3ffff */
.L_x_156:
[----:B------:R-:W-:-:S00]  /*7c00*/  BRA `(.L_x_156) ;  /* 0xfffffffc00fc7947 */ /* 0x000fc0000383ffff */
[----:B------:R-:W-:-:S00]  /*7c10*/  NOP ;  /* 0x0000000000007918 */ /* 0x000fc00000000000 */
        /* <DEDUP_REMOVED lines=14> */
.L_x_157:


//--------------------- .nv.global.init           --------------------------
	.section	.nv.global.init,"aw",@progbits
.nv.global.init:
	.type		$str$27,@object
	.size		$str$27,($str$28 - $str$27)
$str$27:
        /*0000*/ 	.byte	0x28, 0x61, 0x64, 0x64, 0x72, 0x65, 0x73, 0x73, 0x20, 0x26, 0x20, 0x6d, 0x61, 0x73, 0x6b, 0x29
        /*0010*/ 	.byte	0x20, 0x3d, 0x3d, 0x20, 0x30, 0x00
	.type		$str$28,@object
	.size		$str$28,($str$26 - $str$28)
$str$28:
        /*0016*/ 	.byte	0x2f, 0x74, 0x6d, 0x70, 0x2f, 0x63, 0x75, 0x74, 0x6c, 0x61, 0x73, 0x73, 0x5f, 0x73, 0x77, 0x65
        /*0026*/ 	.byte	0x65, 0x70, 0x5f, 0x73, 0x72, 0x63, 0x2f, 0x69, 0x6e, 0x63, 0x6c, 0x75, 0x64, 0x65, 0x2f, 0x63
        /*0036*/ 	.byte	0x75, 0x74, 0x65, 0x2f, 0x70, 0x6f, 0x69, 0x6e, 0x74, 0x65, 0x72, 0x5f, 0x66, 0x6c, 0x61, 0x67
        /*0046*/ 	.byte	0x67, 0x65, 0x64, 0x2e, 0x68, 0x70, 0x70, 0x00
	.type		$str$26,@object
	.size		$str$26,($str$25 - $str$26)
$str$26:
        /*004e*/ 	.byte	0x2f, 0x74, 0x6d, 0x70, 0x2f, 0x63, 0x75, 0x74, 0x6c, 0x61, 0x73, 0x73, 0x5f, 0x73, 0x77, 0x65
        /*005e*/ 	.byte	0x65, 0x70, 0x5f, 0x73, 0x72, 0x63, 0x2f, 0x69, 0x6e, 0x63, 0x6c, 0x75, 0x64, 0x65, 0x2f, 0x63
        /*006e*/ 	.byte	0x75, 0x74, 0x65, 0x2f, 0x61, 0x74, 0x6f, 0x6d, 0x2f, 0x63, 0x6f, 0x70, 0x79, 0x5f, 0x74, 0x72
        /*007e*/ 	.byte	0x61, 0x69, 0x74, 0x73, 0x5f, 0x73, 0x6d, 0x31, 0x30, 0x30, 0x2e, 0x68, 0x70, 0x70, 0x00
	.type		$str$25,@object
	.size		$str$25,(__unnamed_1 - $str$25)
$str$25:
        /*008d*/ 	.byte	0x28, 0x28, 0x75, 0x69, 0x6e, 0x74, 0x33, 0x32, 0x5f, 0x74, 0x28, 0x74, 0x68, 0x72, 0x65, 0x61
        /*009d*/ 	.byte	0x64, 0x49, 0x64, 0x78, 0x2e, 0x78, 0x29, 0x20, 0x2f, 0x20, 0x33, 0x32, 0x29, 0x20, 0x25, 0x20
        /*00ad*/ 	.byte	0x34, 0x29, 0x20, 0x3d, 0x3d, 0x20, 0x28, 0x28, 0x28, 0x74, 0x6d, 0x65, 0x6d, 0x5f, 0x61, 0x64
        /*00bd*/ 	.byte	0x64, 0x72, 0x20, 0x3e, 0x3e, 0x20, 0x31, 0x36, 0x29, 0x20, 0x2f, 0x20, 0x33, 0x32, 0x29, 0x20
        /*00cd*/ 	.byte	0x25, 0x20, 0x34, 0x29, 0x00
	.type		__unnamed_1,@object
	.size		__unnamed_1,(__unnamed_2 - __unnamed_1)
__unnamed_1:
        /*00d2*/ 	.byte	0x61, 0x75, 0x74, 0x6f, 0x20, 0x63, 0x75, 0x74, 0x65, 0x3a, 0x3a, 0x61, 0x73, 0x5f, 0x70, 0x6f
        /* <DEDUP_REMOVED lines=24> */
        /*0262*/ 	.byte	0x3e, 0x3e, 0x3e, 0x5d, 0x00
	.type		__unnamed_2,@object
	.size		__unnamed_2,(.L_2 - __unnamed_2)
__unnamed_2:
        /* <DEDUP_REMOVED lines=46> */
.L_2:


//--------------------- .nv.shared._ZN7cutlass13device_kernelINS_4gemm6kernel13GemmUniversalIN4cute5tupleIJiiiiEEENS1_10collective13CollectiveMmaINS1_35MainloopSm100TmaUmmaWarpSpecializedILi5ELi2ELi4ENS5_IJNS4_1CILi1EEESB_SB_EEEEENS5_IJNSA_ILi64EEESE_NSA_ILi128EEEEEENS_6half_tENS5_IJlSB_lEEESH_SI_NS4_8TiledMMAINS4_8MMA_AtomIJNS4_20SM100_MMA_F16BF16_SSISH_SH_fLi64ELi64ELNS4_4UMMA5MajorE0ELSN_0ELNSM_7ScaleInE0ELSO_0EEEEEENS4_6LayoutISC_NS5_IJNSA_ILi0EEESS_SS_EEEEENS5_IJNS4_10UnderscoreESV_SV_EEEEENS4_13SM90_TMA_LOADENS4_14ComposedLayoutINS4_7SwizzleILi3ELi4ELi3EEENS4_18smem_ptr_flag_bitsILi16EEENSR_INS5_IJNSA_ILi8EEESE_EEENS5_IJSE_SB_EEEEEEEvNS4_8identityESY_S18_vS19_EENS_8epilogue10collective18CollectiveEpilogueINS1B_23Sm100TmaWarpSpecializedILi3ELi2ELi16ELb1ELb0EEEJSG_NS5_IJNSR_ISE_SB_EENSR_INSA_ILi32EEESB_EEEEESH_SI_SH_SI_NS1B_6fusion15FusionCallbacksIS1F_NS1K_17LinearCombinationISH_fSH_fLNS_15FloatRoundStyleE2EEESG_S1J_JEEENS4_5SM1004TMEM4LOAD26SM100_TMEM_LOAD_16dp256b4xESY_NSZ_INS10_ILi2ELi4ELi3EEES13_NSR_INS5_IJS14_S1H_EEENS5_IJS1H_SB_EEEEEEENS4_17SM75_U32x4_LDSM_NENS4_14SM90_TMA_STOREES1Y_NS4_17SM90_U32x4_STSM_NENS4_39AutoVectorizingCopyWithAssumedAlignmentILi128EEEEEEvvEEEEvNT_6ParamsE --------------------------
	.section	.nv.shared._ZN7cutlass13device_kernelINS_4gemm6kernel13GemmUniversalIN4cute5tupleIJiiiiEEENS1_10collective13CollectiveMmaINS1_35MainloopSm100TmaUmmaWarpSpecializedILi5ELi2ELi4ENS5_IJNS4_1CILi1EEESB_SB_EEEEENS5_IJNSA_ILi64EEESE_NSA_ILi128EEEEEENS_6half_tENS5_IJlSB_lEEESH_SI_NS4_8TiledMMAINS4_8MMA_AtomIJNS4_20SM100_MMA_F16BF16_SSISH_SH_fLi64ELi64ELNS4_4UMMA5MajorE0ELSN_0ELNSM_7ScaleInE0ELSO_0EEEEEENS4_6LayoutISC_NS5_IJNSA_ILi0EEESS_SS_EEEEENS5_IJNS4_10UnderscoreESV_SV_EEEEENS4_13SM90_TMA_LOADENS4_14ComposedLayoutINS4_7SwizzleILi3ELi4ELi3EEENS4_18smem_ptr_flag_bitsILi16EEENSR_INS5_IJNSA_ILi8EEESE_EEENS5_IJSE_SB_EEEEEEEvNS4_8identityESY_S18_vS19_EENS_8epilogue10collective18CollectiveEpilogueINS1B_23Sm100TmaWarpSpecializedILi3ELi2ELi16ELb1ELb0EEEJSG_NS5_IJNSR_ISE_SB_EENSR_INSA_ILi32EEESB_EEEEESH_SI_SH_SI_NS1B_6fusion15FusionCallbacksIS1F_NS1K_17LinearCombinationISH_fSH_fLNS_15FloatRoundStyleE2EEESG_S1J_JEEENS4_5SM1004TMEM4LOAD26SM100_TMEM_LOAD_16dp256b4xESY_NSZ_INS10_ILi2ELi4ELi3EEES13_NSR_INS5_IJS14_S1H_EEENS5_IJS1H_SB_EEEEEEENS4_17SM75_U32x4_LDSM_NENS4_14SM90_TMA_STOREES1Y_NS4_17SM90_U32x4_STSM_NENS4_39AutoVectorizingCopyWithAssumedAlignmentILi128EEEEEEvvEEEEvNT_6ParamsE,"aw",@nobits
	.sectionflags	@""
	.align	16
	.zero		1024


//--------------------- .nv.shared.reserved.0     --------------------------
	.section	.nv.shared.reserved.0,"aw",@nobits
	.weak		__nv_reservedSMEM_offset_0_alias
	.size		__nv_reservedSMEM_offset_0_alias, 0, 64
	.other		__nv_reservedSMEM_offset_0_alias,@"STO_CUDA_RESERVED_SHARED STV_DEFAULT"
__nv_reservedSMEM_offset_0_alias:
	.zero		0
.nv.shared.reserved.0:
	.zero		64
	.weak		__nv_reservedSMEM_tcgen05_partition
	.type		__nv_reservedSMEM_tcgen05_partition,@object
	.size		__nv_reservedSMEM_tcgen05_partition,(.L_0 - __nv_reservedSMEM_tcgen05_partition)
__nv_reservedSMEM_tcgen05_partition:
	.zero		32
.L_0:


//--------------------- .nv.global                --------------------------
	.section	.nv.global,"aw",@nobits
.nv.global:
	.type		_ZN39_INTERNAL_39c58774_4_k_cu_48342cc7_65294cute1_E,@object
	.size		_ZN39_INTERNAL_39c58774_4_k_cu_48342cc7_65294cute1_E,(_ZN39_INTERNAL_39c58774_4_k_cu_48342cc7_65294cuda3std3__45__cpo6cbeginE - _ZN39_INTERNAL_39c58774_4_k_cu_48342cc7_65294cute1_E)
_ZN39_INTERNAL_39c58774_4_k_cu_48342cc7_65294cute1_E:
	.zero		1
	.type		_ZN39_INTERNAL_39c58774_4_k_cu_48342cc7_65294cuda3std3__45__cpo6cbeginE,@object
	.size		_ZN39_INTERNAL_39c58774_4_k_cu_48342cc7_65294cuda3std3__45__cpo6cbeginE,(_ZN39_INTERNAL_39c58774_4_k_cu_48342cc7_65294cuda3std3__48in_placeE - _ZN39_INTERNAL_39c58774_4_k_cu_48342cc7_65294cuda3std3__45__cpo6cbeginE)
_ZN39_INTERNAL_39c58774_4_k_cu_48342cc7_65294cuda3std3__45__cpo6cbeginE:
	.zero		1
	.type		_ZN39_INTERNAL_39c58774_4_k_cu_48342cc7_65294cuda3std3__48in_placeE,@object
	.size		_ZN39_INTERNAL_39c58774_4_k_cu_48342cc7_65294cuda3std3__48in_placeE,(_ZN39_INTERNAL_39c58774_4_k_cu_48342cc7_65294cuda3std6ranges3__45__cpo9iter_moveE - _ZN39_INTERNAL_39c58774_4_k_cu_48342cc7_65294cuda3std3__48in_placeE)
_ZN39_INTERNAL_39c58774_4_k_cu_48342cc7_65294cuda3std3__48in_placeE:
	.zero		1
	.type		_ZN39_INTERNAL_39c58774_4_k_cu_48342cc7_65294cuda3std6ranges3__45__cpo9iter_moveE,@object
	.size		_ZN39_INTERNAL_39c58774_4_k_cu_48342cc7_65294cuda3std6ranges3__45__cpo9iter_moveE,(_ZN39_INTERNAL_39c58774_4_k_cu_48342cc7_65294cuda3std3__45__cpo5beginE - _ZN39_INTERNAL_39c58774_4_k_cu_48342cc7_65294cuda3std6ranges3__45__cpo9iter_moveE)
_ZN39_INTERNAL_39c58774_4_k_cu_48342cc7_65294cuda3std6ranges3__45__cpo9iter_moveE:
	.zero		1
	.type		_ZN39_INTERNAL_39c58774_4_k_cu_48342cc7_65294cuda3std3__45__cpo5beginE,@object
	.size		_ZN39_INTERNAL_39c58774_4_k_cu_48342cc7_65294cuda3std3__45__cpo5beginE,(_ZN39_INTERNAL_39c58774_4_k_cu_48342cc7_65294cuda3std3__441_GLOBAL__N__39c58774_4_k_cu_48342cc7_65296ignoreE - _ZN39_INTERNAL_39c58774_4_k_cu_48342cc7_65294cuda3std3__45__cpo5beginE)
_ZN39_INTERNAL_39c58774_4_k_cu_48342cc7_65294cuda3std3__45__cpo5beginE:
	.zero		1
	.type		_ZN39_INTERNAL_39c58774_4_k_cu_48342cc7_65294cuda3std3__441_GLOBAL__N__39c58774_4_k_cu_48342cc7_65296ignoreE,@object
	.size		_ZN39_INTERNAL_39c58774_4_k_cu_48342cc7_65294cuda3std3__441_GLOBAL__N__39c58774_4_k_cu_48342cc7_65296ignoreE,(_ZN39_INTERNAL_39c58774_4_k_cu_48342cc7_65294cute7productE - _ZN39_INTERNAL_39c58774_4_k_cu_48342cc7_65294cuda3std3__441_GLOBAL__N__39c58774_4_k_cu_48342cc7_65296ignoreE)
_ZN39_INTERNAL_39c58774_4_k_cu_48342cc7_65294cuda3std3__441_GLOBAL__N__39c58774_4_k_cu_48342cc7_65296ignoreE:
	.zero		1
	.type		_ZN39_INTERNAL_39c58774_4_k_cu_48342cc7_65294cute7productE,@object
	.size		_ZN39_INTERNAL_39c58774_4_k_cu_48342cc7_65294cute7productE,(_ZN39_INTERNAL_39c58774_4_k_cu_48342cc7_65294cuda3std3__45__cpo3endE - _ZN39_INTERNAL_39c58774_4_k_cu_48342cc7_65294cute7productE)
_ZN39_INTERNAL_39c58774_4_k_cu_48342cc7_65294cute7productE:
	.zero		1
	.type		_ZN39_INTERNAL_39c58774_4_k_cu_48342cc7_65294cuda3std3__45__cpo3endE,@object
	.size		_ZN39_INTERNAL_39c58774_4_k_cu_48342cc7_65294cuda3std3__45__cpo3endE,(_ZN39_INTERNAL_39c58774_4_k_cu_48342cc7_65294cuda3std3__419piecewise_constructE - _ZN39_INTERNAL_39c58774_4_k_cu_48342cc7_65294cuda3std3__45__cpo3endE)
_ZN39_INTERNAL_39c58774_4_k_cu_48342cc7_65294cuda3std3__45__cpo3endE:
	.zero		1
	.type		_ZN39_INTERNAL_39c58774_4_k_cu_48342cc7_65294cuda3std3__419piecewise_constructE,@object
	.size		_ZN39_INTERNAL_39c58774_4_k_cu_48342cc7_65294cuda3std3__419piecewise_constructE,(_ZN39_INTERNAL_39c58774_4_k_cu_48342cc7_65294cuda3std3__45__cpo4cendE - _ZN39_INTERNAL_39c58774_4_k_cu_48342cc7_65294cuda3std3__419piecewise_constructE)
_ZN39_INTERNAL_39c58774_4_k_cu_48342cc7_65294cuda3std3__419piecewise_constructE:
	.zero		1
	.type		_ZN39_INTERNAL_39c58774_4_k_cu_48342cc7_65294cuda3std3__45__cpo4cendE,@object
	.size		_ZN39_INTERNAL_39c58774_4_k_cu_48342cc7_65294cuda3std3__45__cpo4cendE,(_ZN39_INTERNAL_39c58774_4_k_cu_48342cc7_65294cuda3std6ranges3__45__cpo4swapE - _ZN39_INTERNAL_39c58774_4_k_cu_48342cc7_65294cuda3std3__45__cpo4cendE)
_ZN39_INTERNAL_39c58774_4_k_cu_48342cc7_65294cuda3std3__45__cpo4cendE:
	.zero		1
	.type		_ZN39_INTERNAL_39c58774_4_k_cu_48342cc7_65294cuda3std6ranges3__45__cpo4swapE,@object
	.size		_ZN39_INTERNAL_39c58774_4_k_cu_48342cc7_65294cuda3std6ranges3__45__cpo4swapE,(.L_10 - _ZN39_INTERNAL_39c58774_4_k_cu_48342cc7_65294cuda3std6ranges3__45__cpo4swapE)
_ZN39_INTERNAL_39c58774_4_k_cu_48342cc7_65294cuda3std6ranges3__45__cpo4swapE:
	.zero		1
.L_10:


//--------------------- .nv.constant0._ZN7cutlass13device_kernelINS_4gemm6kernel13GemmUniversalIN4cute5tupleIJiiiiEEENS1_10collective13CollectiveMmaINS1_35MainloopSm100TmaUmmaWarpSpecializedILi5ELi2ELi4ENS5_IJNS4_1CILi1EEESB_SB_EEEEENS5_IJNSA_ILi64EEESE_NSA_ILi128EEEEEENS_6half_tENS5_IJlSB_lEEESH_SI_NS4_8TiledMMAINS4_8MMA_AtomIJNS4_20SM100_MMA_F16BF16_SSISH_SH_fLi64ELi64ELNS4_4UMMA5MajorE0ELSN_0ELNSM_7ScaleInE0ELSO_0EEEEEENS4_6LayoutISC_NS5_IJNSA_ILi0EEESS_SS_EEEEENS5_IJNS4_10UnderscoreESV_SV_EEEEENS4_13SM90_TMA_LOADENS4_14ComposedLayoutINS4_7SwizzleILi3ELi4ELi3EEENS4_18smem_ptr_flag_bitsILi16EEENSR_INS5_IJNSA_ILi8EEESE_EEENS5_IJSE_SB_EEEEEEEvNS4_8identityESY_S18_vS19_EENS_8epilogue10collective18CollectiveEpilogueINS1B_23Sm100TmaWarpSpecializedILi3ELi2ELi16ELb1ELb0EEEJSG_NS5_IJNSR_ISE_SB_EENSR_INSA_ILi32EEESB_EEEEESH_SI_SH_SI_NS1B_6fusion15FusionCallbacksIS1F_NS1K_17LinearCombinationISH_fSH_fLNS_15FloatRoundStyleE2EEESG_S1J_JEEENS4_5SM1004TMEM4LOAD26SM100_TMEM_LOAD_16dp256b4xESY_NSZ_INS10_ILi2ELi4ELi3EEES13_NSR_INS5_IJS14_S1H_EEENS5_IJS1H_SB_EEEEEEENS4_17SM75_U32x4_LDSM_NENS4_14SM90_TMA_STOREES1Y_NS4_17SM90_U32x4_STSM_NENS4_39AutoVectorizingCopyWithAssumedAlignmentILi128EEEEEEvvEEEEvNT_6ParamsE --------------------------
	.section	.nv.constant0._ZN7cutlass13device_kernelINS_4gemm6kernel13GemmUniversalIN4cute5tupleIJiiiiEEENS1_10collective13CollectiveMmaINS1_35MainloopSm100TmaUmmaWarpSpecializedILi5ELi2ELi4ENS5_IJNS4_1CILi1EEESB_SB_EEEEENS5_IJNSA_ILi64EEESE_NSA_ILi128EEEEEENS_6half_tENS5_IJlSB_lEEESH_SI_NS4_8TiledMMAINS4_8MMA_AtomIJNS4_20SM100_MMA_F16BF16_SSISH_SH_fLi64ELi64ELNS4_4UMMA5MajorE0ELSN_0ELNSM_7ScaleInE0ELSO_0EEEEEENS4_6LayoutISC_NS5_IJNSA_ILi0EEESS_SS_EEEEENS5_IJNS4_10UnderscoreESV_SV_EEEEENS4_13SM90_TMA_LOADENS4_14ComposedLayoutINS4_7SwizzleILi3ELi4ELi3EEENS4_18smem_ptr_flag_bitsILi16EEENSR_INS5_IJNSA_ILi8EEESE_EEENS5_IJSE_SB_EEEEEEEvNS4_8identityESY_S18_vS19_EENS_8epilogue10collective18CollectiveEpilogueINS1B_23Sm100TmaWarpSpecializedILi3ELi2ELi16ELb1ELb0EEEJSG_NS5_IJNSR_ISE_SB_EENSR_INSA_ILi32EEESB_EEEEESH_SI_SH_SI_NS1B_6fusion15FusionCallbacksIS1F_NS1K_17LinearCombinationISH_fSH_fLNS_15FloatRoundStyleE2EEESG_S1J_JEEENS4_5SM1004TMEM4LOAD26SM100_TMEM_LOAD_16dp256b4xESY_NSZ_INS10_ILi2ELi4ELi3EEES13_NSR_INS5_IJS14_S1H_EEENS5_IJS1H_SB_EEEEEEENS4_17SM75_U32x4_LDSM_NENS4_14SM90_TMA_STOREES1Y_NS4_17SM90_U32x4_STSM_NENS4_39AutoVectorizingCopyWithAssumedAlignmentILi128EEEEEEvvEEEEvNT_6ParamsE,"a",@progbits
	.sectionflags	@""
	.align	4
.nv.constant0._ZN7cutlass13device_kernelINS_4gemm6kernel13GemmUniversalIN4cute5tupleIJiiiiEEENS1_10collective13CollectiveMmaINS1_35MainloopSm100TmaUmmaWarpSpecializedILi5ELi2ELi4ENS5_IJNS4_1CILi1EEESB_SB_EEEEENS5_IJNSA_ILi64EEESE_NSA_ILi128EEEEEENS_6half_tENS5_IJlSB_lEEESH_SI_NS4_8TiledMMAINS4_8MMA_AtomIJNS4_20SM100_MMA_F16BF16_SSISH_SH_fLi64ELi64ELNS4_4UMMA5MajorE0ELSN_0ELNSM_7ScaleInE0ELSO_0EEEEEENS4_6LayoutISC_NS5_IJNSA_ILi0EEESS_SS_EEEEENS5_IJNS4_10UnderscoreESV_SV_EEEEENS4_13SM90_TMA_LOADENS4_14ComposedLayoutINS4_7SwizzleILi3ELi4ELi3EEENS4_18smem_ptr_flag_bitsILi16EEENSR_INS5_IJNSA_ILi8EEESE_EEENS5_IJSE_SB_EEEEEEEvNS4_8identityESY_S18_vS19_EENS_8epilogue10collective18CollectiveEpilogueINS1B_23Sm100TmaWarpSpecializedILi3ELi2ELi16ELb1ELb0EEEJSG_NS5_IJNSR_ISE_SB_EENSR_INSA_ILi32EEESB_EEEEESH_SI_SH_SI_NS1B_6fusion15FusionCallbacksIS1F_NS1K_17LinearCombinationISH_fSH_fLNS_15FloatRoundStyleE2EEESG_S1J_JEEENS4_5SM1004TMEM4LOAD26SM100_TMEM_LOAD_16dp256b4xESY_NSZ_INS10_ILi2ELi4ELi3EEES13_NSR_INS5_IJS14_S1H_EEENS5_IJS1H_SB_EEEEEEENS4_17SM75_U32x4_LDSM_NENS4_14SM90_TMA_STOREES1Y_NS4_17SM90_U32x4_STSM_NENS4_39AutoVectorizingCopyWithAssumedAlignmentILi128EEEEEEvvEEEEvNT_6ParamsE:
	.zero		2944


//--------------------- SYMBOLS --------------------------

	.type		.nv.reservedSmem.offset0,@object
	.size		.nv.reservedSmem.offset0,0x4
	.type		.nv.reservedSmem.cap,@object
	.size		.nv.reservedSmem.cap,0x4
	.type		__assertfail,@function
